	.target	sm_90a

	.elftype	@"ET_EXEC"


//--------------------- .note.nv.tkinfo           --------------------------
	.section	.note.nv.tkinfo,"",@"SHT_NOTE"
	.sectionflags	@"SHF_NOTE_NV_TKINFO"
	.tkinfo
        /*0018*/ 	.word	0x00000002
        /*0030*/ 	.string	""
        /*0030*/ 	.string	"ptxas"
        /*0030*/ 	.string	"Cuda compilation tools, release 13.0, V13.0.88"
        /*0030*/ 	.string	"Build cuda_13.0.r13.0/compiler.36424714_0"
        /*0030*/ 	.string	"-arch sm_90a -m 64 "



//--------------------- .note.nv.cuinfo           --------------------------
	.section	.note.nv.cuinfo,"",@"SHT_NOTE"
	.sectionflags	@"SHF_NOTE_NV_CUINFO"
        /*0018*/ 	.short	0x0002
        /*001a*/ 	.short	0x005a
        /*001c*/ 	.short	0x0082
	.zero		2


//--------------------- .nv.info                  --------------------------
	.section	.nv.info,"",@"SHT_CUDA_INFO"
	.align	4


	//----- nvinfo : EIATTR_REGCOUNT
	.align		4
        /*0000*/ 	.byte	0x04, 0x2f
        /*0002*/ 	.short	(.L_15 - .L_14)
	.align		4
.L_14:
        /*0004*/ 	.word	index@(_ZN7cutlass13device_kernelINS_4fmha6kernel28FmhaKernelTmaWarpSpecializedINS1_10collective30FmhaMainloopTmaWarpSpecializedINS_10bfloat16_tEffN4cute5tupleIJNS7_1CILi128EEENS9_ILi64EEENS9_ILi16EEEEEENS8_IJiNS9_ILi1EEENS8_IJiiEEEEEESG_SG_NS4_12CausalFusionEJNS2_6OptionILNS2_3TagE0ENS9_ILb1EEEEENSI_ILSJ_2ESK_EEEEENS4_15FmhaFwdEpilogueIS6_fNS8_IJSB_SC_SB_EEEEENS2_23PersistentTileSchedulerEJSL_SM_EEEEEvNT_6ParamsE)
        /*0008*/ 	.word	0x000000a8


	//----- nvinfo : EIATTR_FRAME_SIZE
	.align		4
.L_15:
        /*000c*/ 	.byte	0x04, 0x11
        /*000e*/ 	.short	(.L_17 - .L_16)
	.align		4
.L_16:
        /*0010*/ 	.word	index@($__internal_0_$__cuda_sm20_rcp_rn_f32_slowpath)
        /*0014*/ 	.word	0x00000000


	//----- nvinfo : EIATTR_FRAME_SIZE
	.align		4
.L_17:
        /*0018*/ 	.byte	0x04, 0x11
        /*001a*/ 	.short	(.L_19 - .L_18)
	.align		4
.L_18:
        /*001c*/ 	.word	index@(_ZN7cutlass13device_kernelINS_4fmha6kernel28FmhaKernelTmaWarpSpecializedINS1_10collective30FmhaMainloopTmaWarpSpecializedINS_10bfloat16_tEffN4cute5tupleIJNS7_1CILi128EEENS9_ILi64EEENS9_ILi16EEEEEENS8_IJiNS9_ILi1EEENS8_IJiiEEEEEESG_SG_NS4_12CausalFusionEJNS2_6OptionILNS2_3TagE0ENS9_ILb1EEEEENSI_ILSJ_2ESK_EEEEENS4_15FmhaFwdEpilogueIS6_fNS8_IJSB_SC_SB_EEEEENS2_23PersistentTileSchedulerEJSL_SM_EEEEEvNT_6ParamsE)
        /*0020*/ 	.word	0x00000000


	//----- nvinfo : EIATTR_MIN_STACK_SIZE
	.align		4
.L_19:
        /*0024*/ 	.byte	0x04, 0x12
        /*0026*/ 	.short	(.L_21 - .L_20)
	.align		4
.L_20:
        /*0028*/ 	.word	index@(_ZN7cutlass13device_kernelINS_4fmha6kernel28FmhaKernelTmaWarpSpecializedINS1_10collective30FmhaMainloopTmaWarpSpecializedINS_10bfloat16_tEffN4cute5tupleIJNS7_1CILi128EEENS9_ILi64EEENS9_ILi16EEEEEENS8_IJiNS9_ILi1EEENS8_IJiiEEEEEESG_SG_NS4_12CausalFusionEJNS2_6OptionILNS2_3TagE0ENS9_ILb1EEEEENSI_ILSJ_2ESK_EEEEENS4_15FmhaFwdEpilogueIS6_fNS8_IJSB_SC_SB_EEEEENS2_23PersistentTileSchedulerEJSL_SM_EEEEEvNT_6ParamsE)
        /*002c*/ 	.word	0x00000000
.L_21:


//--------------------- .nv.compat                --------------------------
	.section	.nv.compat,"",@"SHT_CUDA_COMPAT_INFO"
	.align	4
        /*0000*/ 	.byte	0x02, 0x09, 0x01, 0x00, 0x02, 0x02, 0x04, 0x00, 0x02, 0x05, 0x05, 0x00, 0x03, 0x07, 0x01, 0x01
        /*0010*/ 	.byte	0x02, 0x03, 0x01, 0x00, 0x02, 0x06, 0x01, 0x00, 0x04, 0x0b, 0x08, 0x00, 0x00, 0x00, 0x00, 0x00
        /*0020*/ 	.byte	0x00, 0x00, 0x00, 0x00


//--------------------- .nv.info._ZN7cutlass13device_kernelINS_4fmha6kernel28FmhaKernelTmaWarpSpecializedINS1_10collective30FmhaMainloopTmaWarpSpecializedINS_10bfloat16_tEffN4cute5tupleIJNS7_1CILi128EEENS9_ILi64EEENS9_ILi16EEEEEENS8_IJiNS9_ILi1EEENS8_IJiiEEEEEESG_SG_NS4_12CausalFusionEJNS2_6OptionILNS2_3TagE0ENS9_ILb1EEEEENSI_ILSJ_2ESK_EEEEENS4_15FmhaFwdEpilogueIS6_fNS8_IJSB_SC_SB_EEEEENS2_23PersistentTileSchedulerEJSL_SM_EEEEEvNT_6ParamsE --------------------------
	.section	.nv.info._ZN7cutlass13device_kernelINS_4fmha6kernel28FmhaKernelTmaWarpSpecializedINS1_10collective30FmhaMainloopTmaWarpSpecializedINS_10bfloat16_tEffN4cute5tupleIJNS7_1CILi128EEENS9_ILi64EEENS9_ILi16EEEEEENS8_IJiNS9_ILi1EEENS8_IJiiEEEEEESG_SG_NS4_12CausalFusionEJNS2_6OptionILNS2_3TagE0ENS9_ILb1EEEEENSI_ILSJ_2ESK_EEEEENS4_15FmhaFwdEpilogueIS6_fNS8_IJSB_SC_SB_EEEEENS2_23PersistentTileSchedulerEJSL_SM_EEEEEvNT_6ParamsE,"",@"SHT_CUDA_INFO"
	.sectionflags	@""
	.align	4


	//----- nvinfo : EIATTR_CUDA_API_VERSION
	.align		4
        /*0000*/ 	.byte	0x04, 0x37
        /*0002*/ 	.short	(.L_23 - .L_22)
.L_22:
        /*0004*/ 	.word	0x00000082


	//----- nvinfo : EIATTR_KPARAM_INFO
	.align		4
.L_23:
        /*0008*/ 	.byte	0x04, 0x17
        /*000a*/ 	.short	(.L_25 - .L_24)
.L_24:
        /*000c*/ 	.word	0x00000000
        /*0010*/ 	.short	0x0000
        /*0012*/ 	.short	0x0070
        /*0014*/ 	.byte	0x00, 0xf0, 0x01, 0x20


	//----- nvinfo : EIATTR_SPARSE_MMA_MASK
	.align		4
.L_25:
        /*0018*/ 	.byte	0x03, 0x50
        /*001a*/ 	.short	0x0000


	//----- nvinfo : EIATTR_MAXREG_COUNT
	.align		4
        /*001c*/ 	.byte	0x03, 0x1b
        /*001e*/ 	.short	0x00a8


	//----- nvinfo : EIATTR_NUM_BARRIERS
	.align		4
        /*0020*/ 	.byte	0x02, 0x4c
        /*0022*/ 	.byte	0x02
	.zero		1


	//----- nvinfo : EIATTR_EXTERNS
	.align		4
        /*0024*/ 	.byte	0x04, 0x0f
        /*0026*/ 	.short	(.L_27 - .L_26)


	//   ....[0]....
	.align		4
.L_26:
        /*0028*/ 	.word	index@(__assertfail)


	//----- nvinfo : EIATTR_MERCURY_ISA_VERSION
	.align		4
.L_27:
        /*002c*/ 	.byte	0x03, 0x5f
        /*002e*/ 	.short	0x0101


	//----- nvinfo : EIATTR_INT_WARP_WIDE_INSTR_OFFSETS
	.align		4
        /*0030*/ 	.byte	0x04, 0x31
        /*0032*/ 	.short	(.L_29 - .L_28)


	//   ....[0]....
.L_28:
        /*0034*/ 	.word	0x00000760


	//   ....[1]....
        /*0038*/ 	.word	0x00000770


	//   ....[2]....
        /*003c*/ 	.word	0x00000780


	//   ....[3]....
        /*0040*/ 	.word	0x00000790


	//   ....[4]....
        /*0044*/ 	.word	0x00000800


	//   ....[5]....
        /*0048*/ 	.word	0x00000980


	//   ....[6]....
        /*004c*/ 	.word	0x00000a30


	//----- nvinfo : EIATTR_COOP_GROUP_MASK_REGIDS
	.align		4
.L_29:
        /*0050*/ 	.byte	0x04, 0x29
        /*0052*/ 	.short	(.L_31 - .L_30)


	//   ....[0]....
.L_30:
        /*0054*/ 	.word	0xffffffff


	//   ....[1]....
        /*0058*/ 	.word	0xffffffff


	//   ....[2]....
        /*005c*/ 	.word	0xffffffff


	//   ....[3]....
        /*0060*/ 	.word	0xffffffff


	//   ....[4]....
        /*0064*/ 	.word	0xffffffff


	//   ....[5]....
        /*0068*/ 	.word	0xffffffff


	//   ....[6]....
        /*006c*/ 	.word	0xffffffff


	//   ....[7]....
        /*0070*/ 	.word	0xffffffff


	//   ....[8]....
        /*0074*/ 	.word	0xffffffff


	//   ....[9]....
        /*0078*/ 	.word	0xffffffff


	//   ....[10]....
        /*007c*/ 	.word	0xffffffff


	//   ....[11]....
        /*0080*/ 	.word	0xffffffff


	//   ....[12]....
        /*0084*/ 	.word	0xffffffff


	//   ....[13]....
        /*0088*/ 	.word	0xffffffff


	//   ....[14]....
        /*008c*/ 	.word	0xffffffff


	//   ....[15]....
        /*0090*/ 	.word	0xffffffff


	//   ....[16]....
        /*0094*/ 	.word	0xffffffff


	//   ....[17]....
        /*0098*/ 	.word	0xffffffff


	//   ....[18]....
        /*009c*/ 	.word	0xffffffff


	//   ....[19]....
        /*00a0*/ 	.word	0xffffffff


	//   ....[20]....
        /*00a4*/ 	.word	0xffffffff


	//   ....[21]....
        /*00a8*/ 	.word	0xffffffff


	//----- nvinfo : EIATTR_COOP_GROUP_INSTR_OFFSETS
	.align		4
.L_31:
        /*00ac*/ 	.byte	0x04, 0x28
        /*00ae*/ 	.short	(.L_33 - .L_32)


	//   ....[0]....
.L_32:
        /*00b0*/ 	.word	0x00000070


	//   ....[1]....
        /*00b4*/ 	.word	0x000000a0


	//   ....[2]....
        /*00b8*/ 	.word	0x000001d0


	//   ....[3]....
        /*00bc*/ 	.word	0x000003e0


	//   ....[4]....
        /*00c0*/ 	.word	0x000005a0


	//   ....[5]....
        /*00c4*/ 	.word	0x00000700


	//   ....[6]....
        /*00c8*/ 	.word	0x00001a30


	//   ....[7]....
        /*00cc*/ 	.word	0x00001af0


	//   ....[8]....
        /*00d0*/ 	.word	0x00001b70


	//   ....[9]....
        /*00d4*/ 	.word	0x00001cb0


	//   ....[10]....
        /*00d8*/ 	.word	0x00002f50


	//   ....[11]....
        /*00dc*/ 	.word	0x00002f70


	//   ....[12]....
        /*00e0*/ 	.word	0x000031d0


	//   ....[13]....
        /*00e4*/ 	.word	0x000032d0


	//   ....[14]....
        /*00e8*/ 	.word	0x00004880


	//   ....[15]....
        /*00ec*/ 	.word	0x00004980


	//   ....[16]....
        /*00f0*/ 	.word	0x00004dd0


	//   ....[17]....
        /*00f4*/ 	.word	0x00004ee0


	//   ....[18]....
        /*00f8*/ 	.word	0x00005f90


	//   ....[19]....
        /*00fc*/ 	.word	0x00005fc0


	//   ....[20]....
        /*0100*/ 	.word	0x00006000


	//   ....[21]....
        /*0104*/ 	.word	0x00006020


	//----- nvinfo : EIATTR_REG_RECONFIG
	.align		4
.L_33:
        /*0108*/ 	.byte	0x01, 0x54
	.zero		2


	//----- nvinfo : EIATTR_SYSCALL_OFFSETS
	.align		4
        /*010c*/ 	.byte	0x04, 0x46
        /*010e*/ 	.short	(.L_35 - .L_34)


	//   ....[0]....
.L_34:
        /*0110*/ 	.word	0x000068e0


	//   ....[1]....
        /*0114*/ 	.word	0x00006a40


	//----- nvinfo : EIATTR_MBARRIER_INSTR_OFFSETS
	.align		4
.L_35:
        /*0118*/ 	.byte	0x04, 0x39
        /*011a*/ 	.short	(.L_37 - .L_36)


	//   ....[0]....
.L_36:
        /*011c*/ 	.word	0x00000390
        /*0120*/ 	.word	0x000000ff
        /*0124*/ 	.word	0x00004a50
        /*0128*/ 	.short	0x0100
        /*012a*/ 	.byte	0x08
	.zero		1


	//   ....[1]....
        /*012c*/ 	.word	0x000003a0
        /*0130*/ 	.word	0x000000ff
        /*0134*/ 	.word	0x00004a60
        /*0138*/ 	.short	0x0100
        /*013a*/ 	.byte	0x08
	.zero		1


	//   ....[2]....
        /*013c*/ 	.word	0x000003b0
        /*0140*/ 	.word	0x000000ff
        /*0144*/ 	.word	0x00004a58
        /*0148*/ 	.short	0x0100
        /*014a*/ 	.byte	0x08
	.zero		1


	//   ....[3]....
        /*014c*/ 	.word	0x000003c0
        /*0150*/ 	.word	0x000000ff
        /*0154*/ 	.word	0x00004a68
        /*0158*/ 	.short	0x0100
        /*015a*/ 	.byte	0x08
	.zero		1


	//   ....[4]....
        /*015c*/ 	.word	0x000004f0
        /*0160*/ 	.word	0x000000ff
        /*0164*/ 	.word	0x00004a00
        /*0168*/ 	.short	0x0100
        /*016a*/ 	.byte	0x08
	.zero		1


	//   ....[5]....
        /*016c*/ 	.word	0x00000500
        /*0170*/ 	.word	0x000000ff
        /*0174*/ 	.word	0x00004a28
        /*0178*/ 	.short	0x0100
        /*017a*/ 	.byte	0x08
	.zero		1


	//   ....[6]....
        /*017c*/ 	.word	0x00000510
        /*0180*/ 	.word	0x000000ff
        /*0184*/ 	.word	0x00004a08
        /*0188*/ 	.short	0x0100
        /*018a*/ 	.byte	0x08
	.zero		1


	//   ....[7]....
        /*018c*/ 	.word	0x00000520
        /*0190*/ 	.word	0x000000ff
        /*0194*/ 	.word	0x00004a30
        /*0198*/ 	.short	0x0100
        /*019a*/ 	.byte	0x08
	.zero		1


	//   ....[8]....
        /*019c*/ 	.word	0x00000530
        /*01a0*/ 	.word	0x000000ff
        /*01a4*/ 	.word	0x00004a10
        /*01a8*/ 	.short	0x0100
        /*01aa*/ 	.byte	0x08
	.zero		1


	//   ....[9]....
        /*01ac*/ 	.word	0x00000540
        /*01b0*/ 	.word	0x000000ff
        /*01b4*/ 	.word	0x00004a38
        /*01b8*/ 	.short	0x0100
        /*01ba*/ 	.byte	0x08
	.zero		1


	//   ....[10]....
        /*01bc*/ 	.word	0x00000550
        /*01c0*/ 	.word	0x000000ff
        /*01c4*/ 	.word	0x00004a18
        /*01c8*/ 	.short	0x0100
        /*01ca*/ 	.byte	0x08
	.zero		1


	//   ....[11]....
        /*01cc*/ 	.word	0x00000560
        /*01d0*/ 	.word	0x000000ff
        /*01d4*/ 	.word	0x00004a40
        /*01d8*/ 	.short	0x0100
        /*01da*/ 	.byte	0x08
	.zero		1


	//   ....[12]....
        /*01dc*/ 	.word	0x00000570
        /*01e0*/ 	.word	0x000000ff
        /*01e4*/ 	.word	0x00004a20
        /*01e8*/ 	.short	0x0100
        /*01ea*/ 	.byte	0x08
	.zero		1


	//   ....[13]....
        /*01ec*/ 	.word	0x00000580
        /*01f0*/ 	.word	0x000000ff
        /*01f4*/ 	.word	0x00004a48
        /*01f8*/ 	.short	0x0100
        /*01fa*/ 	.byte	0x08
	.zero		1


	//   ....[14]....
        /*01fc*/ 	.word	0x000006b0
        /*0200*/ 	.word	0x000000ff
        /*0204*/ 	.word	0x00004a70
        /*0208*/ 	.short	0x0100
        /*020a*/ 	.byte	0x08
	.zero		1


	//   ....[15]....
        /*020c*/ 	.word	0x000006c0
        /*0210*/ 	.word	0x000000ff
        /*0214*/ 	.word	0x00004a80
        /*0218*/ 	.short	0x0100
        /*021a*/ 	.byte	0x08
	.zero		1


	//   ....[16]....
        /*021c*/ 	.word	0x000006d0
        /*0220*/ 	.word	0x000000ff
        /*0224*/ 	.word	0x00004a78
        /*0228*/ 	.short	0x0100
        /*022a*/ 	.byte	0x08
	.zero		1


	//   ....[17]....
        /*022c*/ 	.word	0x000006e0
        /*0230*/ 	.word	0x000000ff
        /*0234*/ 	.word	0x00004a88
        /*0238*/ 	.short	0x0100
        /*023a*/ 	.byte	0x08
	.zero		1


	//   ....[18]....
        /*023c*/ 	.word	0x00000820
        /*0240*/ 	.word	0x000000ff
        /*0244*/ 	.word	0x00004a90
        /*0248*/ 	.short	0x0100
        /*024a*/ 	.byte	0x06
	.zero		1


	//   ....[19]....
        /*024c*/ 	.word	0x00000830
        /*0250*/ 	.word	0x000000ff
        /*0254*/ 	.word	0x00004a98
        /*0258*/ 	.short	0x0100
        /*025a*/ 	.byte	0x06
	.zero		1


	//   ....[20]....
        /*025c*/ 	.word	0x00000840
        /*0260*/ 	.word	0x000000ff
        /*0264*/ 	.word	0x00004aa0
        /*0268*/ 	.short	0x0100
        /*026a*/ 	.byte	0x06
	.zero		1


	//   ....[21]....
        /*026c*/ 	.word	0x00000850
        /*0270*/ 	.word	0x000000ff
        /*0274*/ 	.word	0x00004aa8
        /*0278*/ 	.short	0x0100
        /*027a*/ 	.byte	0x06
	.zero		1


	//   ....[22]....
        /*027c*/ 	.word	0x00000950
        /*0280*/ 	.word	0x000000ff
        /*0284*/ 	.word	0x00004ac0
        /*0288*/ 	.short	0x0100
        /*028a*/ 	.byte	0x08
	.zero		1


	//   ....[23]....
        /*028c*/ 	.word	0x00000960
        /*0290*/ 	.word	0x000000ff
        /*0294*/ 	.word	0x00004ac8
        /*0298*/ 	.short	0x0100
        /*029a*/ 	.byte	0x08
	.zero		1


	//   ....[24]....
        /*029c*/ 	.word	0x00000a60
        /*02a0*/ 	.word	0x000000ff
        /*02a4*/ 	.word	0x00004ab0
        /*02a8*/ 	.short	0x0100
        /*02aa*/ 	.byte	0x06
	.zero		1


	//   ....[25]....
        /*02ac*/ 	.word	0x000013b0
        /*02b0*/ 	.word	0x000000ff
        /*02b4*/ 	.word	0x00004a50
        /*02b8*/ 	.short	0x010a
        /*02ba*/ 	.byte	0x04
	.zero		1


	//   ....[26]....
        /*02bc*/ 	.word	0x00001460
        /*02c0*/ 	.word	0x000000ff
        /*02c4*/ 	.word	0x00004a00
        /*02c8*/ 	.short	0x010a
        /*02ca*/ 	.byte	0x0b
	.zero		1


	//   ....[27]....
        /*02cc*/ 	.word	0x00001480
        /*02d0*/ 	.word	0x000000ff
        /*02d4*/ 	.word	0xfffffff8
        /*02d8*/ 	.short	0x010a
        /*02da*/ 	.byte	0x09
	.zero		1


	//   ....[28]....
        /*02dc*/ 	.word	0x00002780
        /*02e0*/ 	.word	0x00000026
        /*02e4*/ 	.word	0x00000000
        /*02e8*/ 	.short	0x0101
        /*02ea*/ 	.byte	0x0a
	.zero		1


	//   ....[29]....
        /*02ec*/ 	.word	0x000029a0
        /*02f0*/ 	.word	0x000000ff
        /*02f4*/ 	.word	0x00004a00
        /*02f8*/ 	.short	0x010a
        /*02fa*/ 	.byte	0x06
	.zero		1


	//   ....[30]....
        /*02fc*/ 	.word	0x00002b80
        /*0300*/ 	.word	0x000000ff
        /*0304*/ 	.word	0x00000000
        /*0308*/ 	.short	0x0101
        /*030a*/ 	.byte	0x06
	.zero		1


	//   ....[31]....
        /*030c*/ 	.word	0x00002cd0
        /*0310*/ 	.word	0x000000ff
        /*0314*/ 	.word	0x00004a00
        /*0318*/ 	.short	0x010a
        /*031a*/ 	.byte	0x06
	.zero		1


	//   ....[32]....
        /*031c*/ 	.word	0x00003db0
        /*0320*/ 	.word	0x000000ff
        /*0324*/ 	.word	0x00004a00
        /*0328*/ 	.short	0x010a
        /*032a*/ 	.byte	0x06
	.zero		1


	//   ....[33]....
        /*032c*/ 	.word	0x00003f20
        /*0330*/ 	.word	0x000000ff
        /*0334*/ 	.word	0x00004a00
        /*0338*/ 	.short	0x010a
        /*033a*/ 	.byte	0x06
	.zero		1


	//   ....[34]....
        /*033c*/ 	.word	0x000040f0
        /*0340*/ 	.word	0x000000ff
        /*0344*/ 	.word	0x00000000
        /*0348*/ 	.short	0x0101
        /*034a*/ 	.byte	0x06
	.zero		1


	//   ....[35]....
        /*034c*/ 	.word	0x000041a0
        /*0350*/ 	.word	0x000000ff
        /*0354*/ 	.word	0x00000000
        /*0358*/ 	.short	0x0101
        /*035a*/ 	.byte	0x06
	.zero		1


	//   ....[36]....
        /*035c*/ 	.word	0x00004350
        /*0360*/ 	.word	0x000000ff
        /*0364*/ 	.word	0x00004a00
        /*0368*/ 	.short	0x010a
        /*036a*/ 	.byte	0x06
	.zero		1


	//   ....[37]....
        /*036c*/ 	.word	0x000057c0
        /*0370*/ 	.word	0x000000ff
        /*0374*/ 	.word	0x00004a00
        /*0378*/ 	.short	0x010a
        /*037a*/ 	.byte	0x06
	.zero		1


	//   ....[38]....
        /*037c*/ 	.word	0x00005ab0
        /*0380*/ 	.word	0x000000ff
        /*0384*/ 	.word	0x00004a00
        /*0388*/ 	.short	0x010a
        /*038a*/ 	.byte	0x06
	.zero		1


	//   ....[39]....
        /*038c*/ 	.word	0x00005c80
        /*0390*/ 	.word	0x000000ff
        /*0394*/ 	.word	0x00000000
        /*0398*/ 	.short	0x0101
        /*039a*/ 	.byte	0x06
	.zero		1


	//   ....[40]....
        /*039c*/ 	.word	0x00005d30
        /*03a0*/ 	.word	0x000000ff
        /*03a4*/ 	.word	0x00000000
        /*03a8*/ 	.short	0x0101
        /*03aa*/ 	.byte	0x06
	.zero		1


	//   ....[41]....
        /*03ac*/ 	.word	0x00005ee0
        /*03b0*/ 	.word	0x000000ff
        /*03b4*/ 	.word	0x00000000
        /*03b8*/ 	.short	0x0101
        /*03ba*/ 	.byte	0x04
	.zero		1


	//   ....[42]....
        /*03bc*/ 	.word	0x00005f60
        /*03c0*/ 	.word	0x000000ff
        /*03c4*/ 	.word	0x00000000
        /*03c8*/ 	.short	0x0101
        /*03ca*/ 	.byte	0x08
	.zero		1


	//   ....[43]....
        /*03cc*/ 	.word	0x00006420
        /*03d0*/ 	.word	0x000000ff
        /*03d4*/ 	.word	0x00000008
        /*03d8*/ 	.short	0x010a
        /*03da*/ 	.byte	0x09
	.zero		1


	//   ....[44]....
        /*03dc*/ 	.word	0x00006ec0
        /*03e0*/ 	.word	0x00000000
        /*03e4*/ 	.word	0x00004a90
        /*03e8*/ 	.short	0x0101
        /*03ea*/ 	.byte	0x2e
	.zero		1


	//   ....[45]....
        /*03ec*/ 	.word	0x00007280
        /*03f0*/ 	.word	0x00000007
        /*03f4*/ 	.word	0x00004a60
        /*03f8*/ 	.short	0x010a
        /*03fa*/ 	.byte	0x3f
	.zero		1


	//   ....[46]....
        /*03fc*/ 	.word	0x00007500
        /*0400*/ 	.word	0x00000007
        /*0404*/ 	.word	0x00004ab0
        /*0408*/ 	.short	0x0101
        /*040a*/ 	.byte	0x3f
	.zero		1


	//   ....[47]....
        /*040c*/ 	.word	0x00007510
        /*0410*/ 	.word	0x00000007
        /*0414*/ 	.word	0x00004ab0
        /*0418*/ 	.short	0x010a
        /*041a*/ 	.byte	0x3f
	.zero		1


	//   ....[48]....
        /*041c*/ 	.word	0x000075b0
        /*0420*/ 	.word	0x00000004
        /*0424*/ 	.word	0x00004a60
        /*0428*/ 	.short	0x010a
        /*042a*/ 	.byte	0x3f
	.zero		1


	//   ....[49]....
        /*042c*/ 	.word	0x00007bd0
        /*0430*/ 	.word	0x00000008
        /*0434*/ 	.word	0x00004a28
        /*0438*/ 	.short	0x010a
        /*043a*/ 	.byte	0x3f
	.zero		1


	//   ....[50]....
        /*043c*/ 	.word	0x00007e40
        /*0440*/ 	.word	0x00000005
        /*0444*/ 	.word	0x00004ab0
        /*0448*/ 	.short	0x0101
        /*044a*/ 	.byte	0x3f
	.zero		1


	//   ....[51]....
        /*044c*/ 	.word	0x00007e50
        /*0450*/ 	.word	0x00000005
        /*0454*/ 	.word	0x00004ab0
        /*0458*/ 	.short	0x010a
        /*045a*/ 	.byte	0x3f
	.zero		1


	//   ....[52]....
        /*045c*/ 	.word	0x00007f00
        /*0460*/ 	.word	0x00000007
        /*0464*/ 	.word	0x00004a28
        /*0468*/ 	.short	0x010a
        /*046a*/ 	.byte	0x3f
	.zero		1


	//   ....[53]....
        /*046c*/ 	.word	0x000081c0
        /*0470*/ 	.word	0x00000007
        /*0474*/ 	.word	0x00004a28
        /*0478*/ 	.short	0x010a
        /*047a*/ 	.byte	0x3f
	.zero		1


	//   ....[54]....
        /*047c*/ 	.word	0x00008450
        /*0480*/ 	.word	0x00000007
        /*0484*/ 	.word	0x00004a28
        /*0488*/ 	.short	0x010a
        /*048a*/ 	.byte	0x3f
	.zero		1


	//   ....[55]....
        /*048c*/ 	.word	0x00008730
        /*0490*/ 	.word	0x00000004
        /*0494*/ 	.word	0x00004a50
        /*0498*/ 	.short	0x010a
        /*049a*/ 	.byte	0x3f
	.zero		1


	//   ....[56]....
        /*049c*/ 	.word	0x00008790
        /*04a0*/ 	.word	0x00000006
        /*04a4*/ 	.word	0x00004a00
        /*04a8*/ 	.short	0x010a
        /*04aa*/ 	.byte	0x3f
	.zero		1


	//   ....[57]....
        /*04ac*/ 	.word	0x000087f0
        /*04b0*/ 	.word	0x00000003
        /*04b4*/ 	.word	0xfffffff8
        /*04b8*/ 	.short	0x010a
        /*04ba*/ 	.byte	0x3f
	.zero		1


	//   ....[58]....
        /*04bc*/ 	.word	0x00008850
        /*04c0*/ 	.word	0x00000008
        /*04c4*/ 	.word	0x00004a00
        /*04c8*/ 	.short	0x010a
        /*04ca*/ 	.byte	0x3f
	.zero		1


	//   ....[59]....
        /*04cc*/ 	.word	0x000088b0
        /*04d0*/ 	.word	0x0000000d
        /*04d4*/ 	.word	0x00004a00
        /*04d8*/ 	.short	0x010a
        /*04da*/ 	.byte	0x3f
	.zero		1


	//   ....[60]....
        /*04dc*/ 	.word	0x00008910
        /*04e0*/ 	.word	0x00000000
        /*04e4*/ 	.word	0x00004a00
        /*04e8*/ 	.short	0x010a
        /*04ea*/ 	.byte	0x3f
	.zero		1


	//   ....[61]....
        /*04ec*/ 	.word	0x00008970
        /*04f0*/ 	.word	0x0000000b
        /*04f4*/ 	.word	0x00004a00
        /*04f8*/ 	.short	0x010a
        /*04fa*/ 	.byte	0x3f
	.zero		1


	//   ....[62]....
        /*04fc*/ 	.word	0x000089d0
        /*0500*/ 	.word	0x00000008
        /*0504*/ 	.word	0x00004a00
        /*0508*/ 	.short	0x010a
        /*050a*/ 	.byte	0x3f
	.zero		1


	//   ....[63]....
        /*050c*/ 	.word	0x00008a30
        /*0510*/ 	.word	0x00000003
        /*0514*/ 	.word	0x00000008
        /*0518*/ 	.short	0x010a
        /*051a*/ 	.byte	0x3f
	.zero		1


	//   ....[64]....
        /*051c*/ 	.word	0x00008b00
        /*0520*/ 	.word	0x00000007
        /*0524*/ 	.word	0x00004a60
        /*0528*/ 	.short	0x010a
        /*052a*/ 	.byte	0x3f
	.zero		1


	//   ....[65]....
        /*052c*/ 	.word	0x00008b50
        /*0530*/ 	.word	0x00000007
        /*0534*/ 	.word	0x00004ab0
        /*0538*/ 	.short	0x010a
        /*053a*/ 	.byte	0x3f
	.zero		1


	//   ....[66]....
        /*053c*/ 	.word	0x00008ba0
        /*0540*/ 	.word	0x00000004
        /*0544*/ 	.word	0x00004a60
        /*0548*/ 	.short	0x010a
        /*054a*/ 	.byte	0x3f
	.zero		1


	//   ....[67]....
        /*054c*/ 	.word	0x00008c70
        /*0550*/ 	.word	0x00000008
        /*0554*/ 	.word	0x00004a28
        /*0558*/ 	.short	0x010a
        /*055a*/ 	.byte	0x3f
	.zero		1


	//   ....[68]....
        /*055c*/ 	.word	0x00008cc0
        /*0560*/ 	.word	0x00000005
        /*0564*/ 	.word	0x00004ab0
        /*0568*/ 	.short	0x010a
        /*056a*/ 	.byte	0x3f
	.zero		1


	//   ....[69]....
        /*056c*/ 	.word	0x00008d10
        /*0570*/ 	.word	0x00000007
        /*0574*/ 	.word	0x00004a28
        /*0578*/ 	.short	0x010a
        /*057a*/ 	.byte	0x3f
	.zero		1


	//   ....[70]....
        /*057c*/ 	.word	0x00008d60
        /*0580*/ 	.word	0x00000007
        /*0584*/ 	.word	0x00004a28
        /*0588*/ 	.short	0x010a
        /*058a*/ 	.byte	0x3f
	.zero		1


	//   ....[71]....
        /*058c*/ 	.word	0x00008db0
        /*0590*/ 	.word	0x00000007
        /*0594*/ 	.word	0x00004a28
        /*0598*/ 	.short	0x010a
        /*059a*/ 	.byte	0x3f
	.zero		1


	//----- nvinfo : EIATTR_NUM_MBARRIERS
	.align		4
.L_37:
        /*059c*/ 	.byte	0x03, 0x38
        /*059e*/ 	.short	0x0019


	//----- nvinfo : EIATTR_EXIT_INSTR_OFFSETS
	.align		4
        /*05a0*/ 	.byte	0x04, 0x1c
        /*05a2*/ 	.short	(.L_39 - .L_38)


	//   ....[0]....
.L_38:
        /*05a4*/ 	.word	0x00000ac0


	//   ....[1]....
        /*05a8*/ 	.word	0x00000b30


	//   ....[2]....
        /*05ac*/ 	.word	0x00006ef0


	//   ....[3]....
        /*05b0*/ 	.word	0x00006f50


	//   ....[4]....
        /*05b4*/ 	.word	0x00006f80


	//   ....[5]....
        /*05b8*/ 	.word	0x00007820


	//   ....[6]....
        /*05bc*/ 	.word	0x00007850


	//   ....[7]....
        /*05c0*/ 	.word	0x00008710


	//----- nvinfo : EIATTR_MAX_THREADS
	.align		4
.L_39:
        /*05c4*/ 	.byte	0x04, 0x05
        /*05c6*/ 	.short	(.L_41 - .L_40)
.L_40:
        /*05c8*/ 	.word	0x00000180
        /*05cc*/ 	.word	0x00000001
        /*05d0*/ 	.word	0x00000001


	//----- nvinfo : EIATTR_CRS_STACK_SIZE
	.align		4
.L_41:
        /*05d4*/ 	.byte	0x04, 0x1e
        /*05d6*/ 	.short	(.L_43 - .L_42)
.L_42:
        /*05d8*/ 	.word	0x00000000


	//----- nvinfo : EIATTR_CBANK_PARAM_SIZE
	.align		4
.L_43:
        /*05dc*/ 	.byte	0x03, 0x19
        /*05de*/ 	.short	0x0870


	//----- nvinfo : EIATTR_PARAM_CBANK
	.align		4
        /*05e0*/ 	.byte	0x04, 0x0a
        /*05e2*/ 	.short	(.L_45 - .L_44)
	.align		4
.L_44:
        /*05e4*/ 	.word	index@(.nv.constant0._ZN7cutlass13device_kernelINS_4fmha6kernel28FmhaKernelTmaWarpSpecializedINS1_10collective30FmhaMainloopTmaWarpSpecializedINS_10bfloat16_tEffN4cute5tupleIJNS7_1CILi128EEENS9_ILi64EEENS9_ILi16EEEEEENS8_IJiNS9_ILi1EEENS8_IJiiEEEEEESG_SG_NS4_12CausalFusionEJNS2_6OptionILNS2_3TagE0ENS9_ILb1EEEEENSI_ILSJ_2ESK_EEEEENS4_15FmhaFwdEpilogueIS6_fNS8_IJSB_SC_SB_EEEEENS2_23PersistentTileSchedulerEJSL_SM_EEEEEvNT_6ParamsE)
        /*05e8*/ 	.short	0x0210
        /*05ea*/ 	.short	0x0870


	//----- nvinfo : EIATTR_SW_WAR
	.align		4
.L_45:
        /*05ec*/ 	.byte	0x04, 0x36
        /*05ee*/ 	.short	(.L_47 - .L_46)
.L_46:
        /*05f0*/ 	.word	0x00000008
.L_47:


//--------------------- .nv.callgraph             --------------------------
	.section	.nv.callgraph,"",@"SHT_CUDA_CALLGRAPH"
	.align	4
	.sectionentsize	8
	.align		4
        /*0000*/ 	.word	0x00000000
	.align		4
        /*0004*/ 	.word	0xffffffff
	.align		4
        /*0008*/ 	.word	index@(_ZN7cutlass13device_kernelINS_4fmha6kernel28FmhaKernelTmaWarpSpecializedINS1_10collective30FmhaMainloopTmaWarpSpecializedINS_10bfloat16_tEffN4cute5tupleIJNS7_1CILi128EEENS9_ILi64EEENS9_ILi16EEEEEENS8_IJiNS9_ILi1EEENS8_IJiiEEEEEESG_SG_NS4_12CausalFusionEJNS2_6OptionILNS2_3TagE0ENS9_ILb1EEEEENSI_ILSJ_2ESK_EEEEENS4_15FmhaFwdEpilogueIS6_fNS8_IJSB_SC_SB_EEEEENS2_23PersistentTileSchedulerEJSL_SM_EEEEEvNT_6ParamsE)
	.align		4
        /*000c*/ 	.word	index@(__assertfail)
	.align		4
        /*0010*/ 	.word	0x00000000
	.align		4
        /*0014*/ 	.word	0xfffffffe
	.align		4
        /*0018*/ 	.word	0x00000000
	.align		4
        /*001c*/ 	.word	0xfffffffd
	.align		4
        /*0020*/ 	.word	0x00000000
	.align		4
        /*0024*/ 	.word	0xfffffffc


//--------------------- .nv.constant4             --------------------------
	.section	.nv.constant4,"a",@progbits
	.align	8
	.align		8
.nv.constant4:
        /*0000*/ 	.dword	__assertfail
	.align		8
        /*0008*/ 	.dword	__unnamed_1
	.align		8
        /*0010*/ 	.dword	_ZN39_INTERNAL_615fafe2_4_k_cu_a0cec0e8_31944cuda3std3__45__cpo5beginE
	.align		8
        /*0018*/ 	.dword	_ZN39_INTERNAL_615fafe2_4_k_cu_a0cec0e8_31944cuda3std3__45__cpo3endE
	.align		8
        /*0020*/ 	.dword	_ZN39_INTERNAL_615fafe2_4_k_cu_a0cec0e8_31944cuda3std3__45__cpo6cbeginE
	.align		8
        /*0028*/ 	.dword	_ZN39_INTERNAL_615fafe2_4_k_cu_a0cec0e8_31944cuda3std3__45__cpo4cendE
	.align		8
        /*0030*/ 	.dword	_ZN39_INTERNAL_615fafe2_4_k_cu_a0cec0e8_31944cuda3std3__441_GLOBAL__N__615fafe2_4_k_cu_a0cec0e8_31946ignoreE
	.align		8
        /*0038*/ 	.dword	_ZN39_INTERNAL_615fafe2_4_k_cu_a0cec0e8_31944cuda3std3__419piecewise_constructE
	.align		8
        /*0040*/ 	.dword	_ZN39_INTERNAL_615fafe2_4_k_cu_a0cec0e8_31944cuda3std3__48in_placeE
	.align		8
        /*0048*/ 	.dword	_ZN39_INTERNAL_615fafe2_4_k_cu_a0cec0e8_31944cuda3std6ranges3__45__cpo4swapE
	.align		8
        /*0050*/ 	.dword	_ZN39_INTERNAL_615fafe2_4_k_cu_a0cec0e8_31944cuda3std6ranges3__45__cpo9iter_moveE
	.align		8
        /*0058*/ 	.dword	_ZN39_INTERNAL_615fafe2_4_k_cu_a0cec0e8_31944cute7productE
	.align		8
        /*0060*/ 	.dword	_ZN39_INTERNAL_615fafe2_4_k_cu_a0cec0e8_31944cute1_E
	.align		8
        /*0068*/ 	.dword	$str$24
	.align		8
        /*0070*/ 	.dword	$str$25


//--------------------- .text._ZN7cutlass13device_kernelINS_4fmha6kernel28FmhaKernelTmaWarpSpecializedINS1_10collective30FmhaMainloopTmaWarpSpecializedINS_10bfloat16_tEffN4cute5tupleIJNS7_1CILi128EEENS9_ILi64EEENS9_ILi16EEEEEENS8_IJiNS9_ILi1EEENS8_IJiiEEEEEESG_SG_NS4_12CausalFusionEJNS2_6OptionILNS2_3TagE0ENS9_ILb1EEEEENSI_ILSJ_2ESK_EEEEENS4_15FmhaFwdEpilogueIS6_fNS8_IJSB_SC_SB_EEEEENS2_23PersistentTileSchedulerEJSL_SM_EEEEEvNT_6ParamsE --------------------------
	.section	.text._ZN7cutlass13device_kernelINS_4fmha6kernel28FmhaKernelTmaWarpSpecializedINS1_10collective30FmhaMainloopTmaWarpSpecializedINS_10bfloat16_tEffN4cute5tupleIJNS7_1CILi128EEENS9_ILi64EEENS9_ILi16EEEEEENS8_IJiNS9_ILi1EEENS8_IJiiEEEEEESG_SG_NS4_12CausalFusionEJNS2_6OptionILNS2_3TagE0ENS9_ILb1EEEEENSI_ILSJ_2ESK_EEEEENS4_15FmhaFwdEpilogueIS6_fNS8_IJSB_SC_SB_EEEEENS2_23PersistentTileSchedulerEJSL_SM_EEEEEvNT_6ParamsE,"ax",@progbits
	.align	128
.text._ZN7cutlass13device_kernelINS_4fmha6kernel28FmhaKernelTmaWarpSpecializedINS1_10collective30FmhaMainloopTmaWarpSpecializedINS_10bfloat16_tEffN4cute5tupleIJNS7_1CILi128EEENS9_ILi64EEENS9_ILi16EEEEEENS8_IJiNS9_ILi1EEENS8_IJiiEEEEEESG_SG_NS4_12CausalFusionEJNS2_6OptionILNS2_3TagE0ENS9_ILb1EEEEENSI_ILSJ_2ESK_EEEEENS4_15FmhaFwdEpilogueIS6_fNS8_IJSB_SC_SB_EEEEENS2_23PersistentTileSchedulerEJSL_SM_EEEEEvNT_6ParamsE:
        .type           _ZN7cutlass13device_kernelINS_4fmha6kernel28FmhaKernelTmaWarpSpecializedINS1_10collective30FmhaMainloopTmaWarpSpecializedINS_10bfloat16_tEffN4cute5tupleIJNS7_1CILi128EEENS9_ILi64EEENS9_ILi16EEEEEENS8_IJiNS9_ILi1EEENS8_IJiiEEEEEESG_SG_NS4_12CausalFusionEJNS2_6OptionILNS2_3TagE0ENS9_ILb1EEEEENSI_ILSJ_2ESK_EEEEENS4_15FmhaFwdEpilogueIS6_fNS8_IJSB_SC_SB_EEEEENS2_23PersistentTileSchedulerEJSL_SM_EEEEEvNT_6ParamsE,@function
        .size           _ZN7cutlass13device_kernelINS_4fmha6kernel28FmhaKernelTmaWarpSpecializedINS1_10collective30FmhaMainloopTmaWarpSpecializedINS_10bfloat16_tEffN4cute5tupleIJNS7_1CILi128EEENS9_ILi64EEENS9_ILi16EEEEEENS8_IJiNS9_ILi1EEENS8_IJiiEEEEEESG_SG_NS4_12CausalFusionEJNS2_6OptionILNS2_3TagE0ENS9_ILb1EEEEENSI_ILSJ_2ESK_EEEEENS4_15FmhaFwdEpilogueIS6_fNS8_IJSB_SC_SB_EEEEENS2_23PersistentTileSchedulerEJSL_SM_EEEEEvNT_6ParamsE,(.L_x_144 - _ZN7cutlass13device_kernelINS_4fmha6kernel28FmhaKernelTmaWarpSpecializedINS1_10collective30FmhaMainloopTmaWarpSpecializedINS_10bfloat16_tEffN4cute5tupleIJNS7_1CILi128EEENS9_ILi64EEENS9_ILi16EEEEEENS8_IJiNS9_ILi1EEENS8_IJiiEEEEEESG_SG_NS4_12CausalFusionEJNS2_6OptionILNS2_3TagE0ENS9_ILb1EEEEENSI_ILSJ_2ESK_EEEEENS4_15FmhaFwdEpilogueIS6_fNS8_IJSB_SC_SB_EEEEENS2_23PersistentTileSchedulerEJSL_SM_EEEEEvNT_6ParamsE)
        .other          _ZN7cutlass13device_kernelINS_4fmha6kernel28FmhaKernelTmaWarpSpecializedINS1_10collective30FmhaMainloopTmaWarpSpecializedINS_10bfloat16_tEffN4cute5tupleIJNS7_1CILi128EEENS9_ILi64EEENS9_ILi16EEEEEENS8_IJiNS9_ILi1EEENS8_IJiiEEEEEESG_SG_NS4_12CausalFusionEJNS2_6OptionILNS2_3TagE0ENS9_ILb1EEEEENSI_ILSJ_2ESK_EEEEENS4_15FmhaFwdEpilogueIS6_fNS8_IJSB_SC_SB_EEEEENS2_23PersistentTileSchedulerEJSL_SM_EEEEEvNT_6ParamsE,@"STO_CUDA_ENTRY STV_DEFAULT"
_ZN7cutlass13device_kernelINS_4fmha6kernel28FmhaKernelTmaWarpSpecializedINS1_10collective30FmhaMainloopTmaWarpSpecializedINS_10bfloat16_tEffN4cute5tupleIJNS7_1CILi128EEENS9_ILi64EEENS9_ILi16EEEEEENS8_IJiNS9_ILi1EEENS8_IJiiEEEEEESG_SG_NS4_12CausalFusionEJNS2_6OptionILNS2_3TagE0ENS9_ILb1EEEEENSI_ILSJ_2ESK_EEEEENS4_15FmhaFwdEpilogueIS6_fNS8_IJSB_SC_SB_EEEEENS2_23PersistentTileSchedulerEJSL_SM_EEEEEvNT_6ParamsE:
[----:B------:R-:W1:Y:S01]  /*0000*/  LDC R1, c[0x0][0x28] ;  /* 0x00000a00ff017b82 */ /* 0x000e620000000800 */
[----:B------:R-:W2:Y:S07]  /*0010*/  S2R R2, SR_TID.X ;  /* 0x0000000000027919 */ /* 0x000eae0000002100 */
[----:B------:R-:W3:Y:S01]  /*0020*/  S2UR UR6, SR_CTAID.X ;  /* 0x00000000000679c3 */ /* 0x000ee20000002500 */
[----:B------:R-:W-:Y:S01]  /*0030*/  ELECT P1, URZ, PT ;  /* 0x00000000003f782f */ /* 0x000fe20003820000 */
[----:B------:R-:W-:Y:S01]  /*0040*/  BSSY B0, `(.L_x_0) ;  /* 0x0000018000007945 */ /* 0x000fe20003800000 */
[----:B---3--:R-:W-:Y:S01]  /*0050*/  IMAD.U32 R17, RZ, RZ, UR6 ;  /* 0x00000006ff117e24 */ /* 0x008fe2000f8e00ff */
[----:B--2---:R-:W-:-:S05]  /*0060*/  SHF.R.U32.HI R0, RZ, 0x5, R2 ;  /* 0x00000005ff007819 */ /* 0x004fca0000011602 */
[----:B------:R-:W2:Y:S02]  /*0070*/  SHFL.IDX PT, R3, R0, RZ, 0x1f ;  /* 0x00001fff00037589 */ /* 0x000ea400000e0000 */
[----:B--2---:R-:W-:Y:S02]  /*0080*/  R2UR UR4, R3 ;  /* 0x00000000030472ca */ /* 0x004fe400000e0000 */
[----:B------:R-:W-:-:S06]  /*0090*/  SHF.R.U32.HI R3, RZ, 0x7, R2 ;  /* 0x00000007ff037819 */ /* 0x000fcc0000011602 */
[----:B------:R-:W2:Y:S05]  /*00a0*/  SHFL.IDX PT, R3, R3, RZ, 0x1f ;  /* 0x00001fff03037589 */ /* 0x000eaa00000e0000 */
[----:B------:R-:W-:Y:S02]  /*00b0*/  USHF.R.S32.HI UR5, URZ, 0x1f, UR4 ;  /* 0x0000001f3f057899 */ /* 0x000fe40008011404 */
[----:B------:R-:W-:Y:S02]  /*00c0*/  ISETP.EQ.AND P2, PT, RZ, UR4, P1 ;  /* 0x00000004ff007c0c */ /* 0x000fe40008f42270 */
[----:B------:R-:W-:-:S04]  /*00d0*/  ULEA.HI UR5, UR5, UR4, URZ, 0x2 ;  /* 0x0000000405057291 */ /* 0x000fc8000f8f103f */
[----:B------:R-:W-:-:S04]  /*00e0*/  ULOP3.LUT UR5, UR5, 0xfffffffc, URZ, 0xc0, !UPT ;  /* 0xfffffffc05057892 */ /* 0x000fc8000f8ec03f */
[----:B------:R-:W-:-:S03]  /*00f0*/  UIADD3 UR5, UR4, -UR5, URZ ;  /* 0x8000000504057290 */ /* 0x000fc6000fffe03f */
[----:B-1----:R-:W-:Y:S09]  /*0100*/  @!P2 BRA `(.L_x_1) ;  /* 0x00000000002ca947 */ /* 0x002ff20003800000 */
[----:B------:R-:W-:Y:S02]  /*0110*/  ULDC.64 UR6, c[0x0][0x198] ;  /* 0x0000660000067ab9 */ /* 0x000fe40000000a00 */
[----:B------:R-:W-:Y:S02]  /*0120*/  UIADD3 UR8, UP0, UR6, 0xf0, URZ ;  /* 0x000000f006087890 */ /* 0x000fe4000ff1e03f */
[----:B------:R-:W-:Y:S02]  /*0130*/  UIADD3 UR10, UP1, UR6, 0x1f0, URZ ;  /* 0x000001f0060a7890 */ /* 0x000fe4000ff3e03f */
[----:B------:R-:W-:Y:S02]  /*0140*/  UIADD3 UR6, UP2, UR6, 0x2f0, URZ ;  /* 0x000002f006067890 */ /* 0x000fe4000ff5e03f */
[----:B------:R-:W-:Y:S02]  /*0150*/  UIADD3.X UR9, URZ, UR7, URZ, UP0, !UPT ;  /* 0x000000073f097290 */ /* 0x000fe400087fe43f */
[----:B------:R-:W-:-:S02]  /*0160*/  UIADD3.X UR11, URZ, UR7, URZ, UP1, !UPT ;  /* 0x000000073f0b7290 */ /* 0x000fc40008ffe43f */
[----:B------:R-:W-:-:S05]  /*0170*/  UIADD3.X UR7, URZ, UR7, URZ, UP2, !UPT ;  /* 0x000000073f077290 */ /* 0x000fca00097fe43f */
[----:B------:R1:W-:Y:S02]  /*0180*/  UTMACCTL.PF [UR8] ;  /* 0x00000000080079b9 */ /* 0x0003e40008040000 */
[----:B------:R1:W-:Y:S02]  /*0190*/  UTMACCTL.PF [UR10] ;  /* 0x000000000a0079b9 */ /* 0x0003e40008040000 */
[----:B------:R1:W-:Y:S02]  /*01a0*/  UTMACCTL.PF [UR6] ;  /* 0x00000000060079b9 */ /* 0x0003e40008040000 */
[----:B-1----:R-:W-:Y:S01]  /*01b0*/  NOP ;  /* 0x0000000000007918 */ /* 0x002fe20000000000 */
.L_x_1:
[----:B------:R-:W-:Y:S05]  /*01c0*/  BSYNC B0 ;  /* 0x0000000000007941 */ /* 0x000fea0003800000 */
.L_x_0:
[----:B------:R-:W1:Y:S01]  /*01d0*/  SHFL.IDX PT, R4, R0, RZ, 0x1f ;  /* 0x00001fff00047589 */ /* 0x000e6200000e0000 */
[----:B--2---:R-:W-:Y:S01]  /*01e0*/  R2UR UR42, R3 ;  /* 0x00000000032a72ca */ /* 0x004fe200000e0000 */
[----:B------:R-:W-:Y:S02]  /*01f0*/  UISETP.NE.AND UP0, UPT, UR5, 0x1, UPT ;  /* 0x000000010500788c */ /* 0x000fe4000bf05270 */
[----:B------:R-:W-:-:S10]  /*0200*/  UISETP.NE.AND UP1, UPT, UR5, 0x2, UPT ;  /* 0x000000020500788c */ /* 0x000fd4000bf25270 */
[----:B------:R-:W-:Y:S02]  /*0210*/  UIADD3 UR10, UR42, -0x1, URZ ;  /* 0xffffffff2a0a7890 */ /* 0x000fe4000fffe03f */
[----:B------:R-:W-:Y:S02]  /*0220*/  UISETP.EQ.AND UP2, UPT, UR42, URZ, !UP0 ;  /* 0x0000003f2a00728c */ /* 0x000fe4000c742270 */
[----:B------:R-:W-:Y:S02]  /*0230*/  UISETP.EQ.AND UP3, UPT, UR42, URZ, !UP1 ;  /* 0x0000003f2a00728c */ /* 0x000fe4000cf62270 */
[----:B------:R-:W-:Y:S02]  /*0240*/  UISETP.GE.U32.AND UP4, UPT, UR10, 0x4, UPT ;  /* 0x000000040a00788c */ /* 0x000fe4000bf86070 */
[----:B------:R-:W-:Y:S01]  /*0250*/  USEL UR43, URZ, 0x1, !UP2 ;  /* 0x000000013f2b7887 */ /* 0x000fe2000d000000 */
[----:B-1----:R-:W-:Y:S01]  /*0260*/  ISETP.NE.AND P0, PT, R4, RZ, PT ;  /* 0x000000ff0400720c */ /* 0x002fe20003f05270 */
[----:B------:R-:W-:Y:S01]  /*0270*/  USEL UR44, URZ, 0x1, !UP3 ;  /* 0x000000013f2c7887 */ /* 0x000fe2000d800000 */
[----:B------:R-:W-:Y:S01]  /*0280*/  IMAD.U32 R4, RZ, RZ, UR5 ;  /* 0x00000005ff047e24 */ /* 0x000fe2000f8e00ff */
[----:B------:R-:W-:-:S02]  /*0290*/  USEL UR43, UR43, 0x2, UP4 ;  /* 0x000000022b2b7887 */ /* 0x000fc4000a000000 */
[----:B------:R-:W-:-:S08]  /*02a0*/  USEL UR44, UR44, 0x2, UP4 ;  /* 0x000000022c2c7887 */ /* 0x000fd0000a000000 */
[----:B------:R-:W-:Y:S05]  /*02b0*/  @P0 BRA `(.L_x_2) ;  /* 0x0000000000480947 */ /* 0x000fea0003800000 */
[----:B------:R-:W1:Y:S01]  /*02c0*/  S2UR UR8, SR_CgaCtaId ;  /* 0x00000000000879c3 */ /* 0x000e620000008800 */
[----:B------:R-:W-:Y:S01]  /*02d0*/  UMOV UR4, 0x400 ;  /* 0x0000040000047882 */ /* 0x000fe20000000000 */
[----:B------:R-:W-:Y:S01]  /*02e0*/  UMOV UR5, 0x1 ;  /* 0x0000000100057882 */ /* 0x000fe20000000000 */
[----:B------:R-:W-:Y:S01]  /*02f0*/  UMOV UR6, 0x80 ;  /* 0x0000008000067882 */ /* 0x000fe20000000000 */
[----:B------:R-:W-:Y:S01]  /*0300*/  ELECT P0, URZ, PT ;  /* 0x00000000003f782f */ /* 0x000fe20003800000 */
[----:B------:R-:W-:-:S04]  /*0310*/  UIADD3 UR6, -UR6, 0x100000, URZ ;  /* 0x0010000006067890 */ /* 0x000fc8000fffe13f */
[----:B------:R-:W-:Y:S02]  /*0320*/  USHF.L.U32 UR7, UR6, 0xb, URZ ;  /* 0x0000000b06077899 */ /* 0x000fe4000800063f */
[----:B------:R-:W-:Y:S02]  /*0330*/  USHF.L.U32 UR6, UR6, 0x1, URZ ;  /* 0x0000000106067899 */ /* 0x000fe4000800063f */
[----:B-1----:R-:W-:Y:S02]  /*0340*/  ULEA UR8, UR8, UR4, 0x18 ;  /* 0x0000000408087291 */ /* 0x002fe4000f8ec03f */
[----:B------:R-:W-:-:S04]  /*0350*/  UIADD3 UR4, -UR5, 0x100000, URZ ;  /* 0x0010000005047890 */ /* 0x000fc8000fffe13f */
[----:B------:R-:W-:Y:S02]  /*0360*/  USHF.L.U32 UR5, UR4, 0xb, URZ ;  /* 0x0000000b04057899 */ /* 0x000fe4000800063f */
[----:B------:R-:W-:Y:S01]  /*0370*/  USHF.L.U32 UR4, UR4, 0x1, URZ ;  /* 0x0000000104047899 */ /* 0x000fe2000800063f */
[----:B------:R-:W1:Y:S11]  /*0380*/  FENCE.VIEW.ASYNC.S ;  /* 0x00000000000073c6 */ /* 0x000e760000000000 */
[----:B-1----:R1:W2:Y:S01]  /*0390*/  SYNCS.EXCH.64 URZ, [UR8+0x4a50], UR4 ;  /* 0x004a5004083f75b2 */ /* 0x0022a20008000100 */
[----:B------:R1:W3:Y:S01]  /*03a0*/  SYNCS.EXCH.64 URZ, [UR8+0x4a60], UR6 ;  /* 0x004a6006083f75b2 */ /* 0x0002e20008000100 */
[----:B------:R1:W4:Y:S01]  /*03b0*/  SYNCS.EXCH.64 URZ, [UR8+0x4a58], UR4 ;  /* 0x004a5804083f75b2 */ /* 0x0003220008000100 */
[----:B------:R1:W1:Y:S01]  /*03c0*/  SYNCS.EXCH.64 URZ, [UR8+0x4a68], UR6 ;  /* 0x004a6806083f75b2 */ /* 0x0002620008000100 */
[----:B------:R-:W-:Y:S01]  /*03d0*/  NOP ;  /* 0x0000000000007918 */ /* 0x000fe20000000000 */
.L_x_2:
[----:B------:R-:W5:Y:S01]  /*03e0*/  SHFL.IDX PT, R3, R0, RZ, 0x1f ;  /* 0x00001fff00037589 */ /* 0x000f6200000e0000 */
[----:B------:R-:W-:Y:S01]  /*03f0*/  NOP ;  /* 0x0000000000007918 */ /* 0x000fe20000000000 */
[----:B-----5:R-:W-:-:S13]  /*0400*/  ISETP.NE.AND P0, PT, R3, RZ, PT ;  /* 0x000000ff0300720c */ /* 0x020fda0003f05270 */
[----:B------:R-:W-:Y:S05]  /*0410*/  @P0 BRA `(.L_x_3) ;  /* 0x0000000000600947 */ /* 0x000fea0003800000 */
[----:B-1----:R-:W1:Y:S01]  /*0420*/  S2UR UR5, SR_CgaCtaId ;  /* 0x00000000000579c3 */ /* 0x002e620000008800 */
[----:B------:R-:W-:Y:S01]  /*0430*/  UMOV UR4, 0x400 ;  /* 0x0000040000047882 */ /* 0x000fe20000000000 */
[----:B------:R-:W-:Y:S01]  /*0440*/  UMOV UR6, 0x1 ;  /* 0x0000000100067882 */ /* 0x000fe20000000000 */
[----:B------:R-:W-:Y:S01]  /*0450*/  UMOV UR9, 0x100 ;  /* 0x0000010000097882 */ /* 0x000fe20000000000 */
[----:B------:R-:W-:-:S04]  /*0460*/  UIADD3 UR6, -UR6, 0x100000, URZ ;  /* 0x0010000006067890 */ /* 0x000fc8000fffe13f */
[----:B------:R-:W-:Y:S02]  /*0470*/  USHF.L.U32 UR7, UR6, 0xb, URZ ;  /* 0x0000000b06077899 */ /* 0x000fe4000800063f */
[----:B------:R-:W-:Y:S01]  /*0480*/  USHF.L.U32 UR6, UR6, 0x1, URZ ;  /* 0x0000000106067899 */ /* 0x000fe2000800063f */
[----:B------:R-:W-:Y:S01]  /*0490*/  ELECT P0, URZ, PT ;  /* 0x00000000003f782f */ /* 0x000fe20003800000 */
[----:B-1----:R-:W-:Y:S02]  /*04a0*/  ULEA UR8, UR5, UR4, 0x18 ;  /* 0x0000000405087291 */ /* 0x002fe4000f8ec03f */
[----:B------:R-:W-:-:S04]  /*04b0*/  UIADD3 UR4, -UR9, 0x100000, URZ ;  /* 0x0010000009047890 */ /* 0x000fc8000fffe13f */
[----:B------:R-:W-:Y:S02]  /*04c0*/  USHF.L.U32 UR5, UR4, 0xb, URZ ;  /* 0x0000000b04057899 */ /* 0x000fe4000800063f */
[----:B------:R-:W-:Y:S01]  /*04d0*/  USHF.L.U32 UR4, UR4, 0x1, URZ ;  /* 0x0000000104047899 */ /* 0x000fe2000800063f */
[----:B------:R-:W1:Y:S03]  /*04e0*/  FENCE.VIEW.ASYNC.S ;  /* 0x00000000000073c6 */ /* 0x000e660000000000 */
[----:B-1----:R1:W1:Y:S08]  /*04f0*/  SYNCS.EXCH.64 URZ, [UR8+0x4a00], UR6 ;  /* 0x004a0006083f75b2 */ /* 0x0022700008000100 */
[----:B------:R1:W1:Y:S01]  /*0500*/  SYNCS.EXCH.64 URZ, [UR8+0x4a28], UR4 ;  /* 0x004a2804083f75b2 */ /* 0x0002620008000100 */
        /* <DEDUP_REMOVED lines=8> */
[----:B------:R-:W-:Y:S01]  /*0590*/  NOP ;  /* 0x0000000000007918 */ /* 0x000fe20000000000 */
.L_x_3:
        /* <DEDUP_REMOVED lines=21> */
[----:B------:R-:W-:Y:S01]  /*06f0*/  NOP ;  /* 0x0000000000007918 */ /* 0x000fe20000000000 */
.L_x_4:
[----:B------:R-:W5:Y:S01]  /*0700*/  SHFL.IDX PT, R3, R0, RZ, 0x1f ;  /* 0x00001fff00037589 */ /* 0x000f6200000e0000 */
[----:B------:R-:W-:Y:S01]  /*0710*/  ELECT P0, URZ, PT ;  /* 0x00000000003f782f */ /* 0x000fe20003800000 */
[----:B------:R-:W-:Y:S01]  /*0720*/  NOP ;  /* 0x0000000000007918 */ /* 0x000fe20000000000 */
[----:B-1----:R-:W-:Y:S02]  /*0730*/  UMOV UR4, 0x80 ;  /* 0x0000008000047882 */ /* 0x002fe40000000000 */
[C---:B-----5:R-:W-:Y:S02]  /*0740*/  ISETP.NE.OR P0, PT, R3.reuse, RZ, !P0 ;  /* 0x000000ff0300720c */ /* 0x060fe40004705670 */
[----:B------:R-:W-:-:S11]  /*0750*/  ISETP.NE.AND P3, PT, R3, RZ, PT ;  /* 0x000000ff0300720c */ /* 0x000fd60003f65270 */
[----:B------:R-:W-:Y:S01]  /*0760*/  VOTEU.ALL UP2, P0 ;  /* 0x00000000003f7886 */ /* 0x000fe20000040000 */
[----:B------:R-:W-:Y:S01]  /*0770*/  VOTEU.ALL UP3, P0 ;  /* 0x00000000003f7886 */ /* 0x000fe20000060000 */
[----:B------:R-:W-:Y:S01]  /*0780*/  VOTEU.ALL UP4, P0 ;  /* 0x00000000003f7886 */ /* 0x000fe20000080000 */
[----:B------:R-:W-:Y:S02]  /*0790*/  VOTEU.ALL UP5, P0 ;  /* 0x00000000003f7886 */ /* 0x000fe400000a0000 */
[----:B------:R-:W1:Y:S01]  /*07a0*/  @!UP2 S2UR UR7, SR_CgaCtaId ;  /* 0x000000000007a9c3 */ /* 0x000e620000008800 */
[----:B------:R-:W-:Y:S01]  /*07b0*/  @!UP2 UMOV UR6, 0x400 ;  /* 0x000004000006a882 */ /* 0x000fe20000000000 */
[----:B------:R-:W-:-:S04]  /*07c0*/  @!UP2 UIADD3 UR4, -UR4, 0x100000, URZ ;  /* 0x001000000404a890 */ /* 0x000fc8000fffe13f */
[----:B------:R-:W-:Y:S02]  /*07d0*/  @!UP2 USHF.L.U32 UR5, UR4, 0xb, URZ ;  /* 0x0000000b0405a899 */ /* 0x000fe4000800063f */
[----:B------:R-:W-:Y:S02]  /*07e0*/  @!UP2 USHF.L.U32 UR4, UR4, 0x1, URZ ;  /* 0x000000010404a899 */ /* 0x000fe4000800063f */
[----:B-1----:R-:W-:Y:S01]  /*07f0*/  @!UP2 ULEA UR6, UR7, UR6, 0x18 ;  /* 0x000000060706a291 */ /* 0x002fe2000f8ec03f */
[----:B------:R-:W-:Y:S01]  /*0800*/  VOTEU.ALL UP2, P0 ;  /* 0x00000000003f7886 */ /* 0x000fe20000040000 */
[----:B------:R-:W1:Y:S10]  /*0810*/  FENCE.VIEW.ASYNC.S ;  /* 0x00000000000073c6 */ /* 0x000e740000000000 */
[----:B-1----:R1:W1:Y:S01]  /*0820*/  @!UP2 SYNCS.EXCH.64 URZ, [UR6+0x4a90], UR4 ;  /* 0x004a9004063fa5b2 */ /* 0x0022620008000100 */
[----:B------:R1:W1:Y:S01]  /*0830*/  @!UP3 SYNCS.EXCH.64 URZ, [UR6+0x4a98], UR4 ;  /* 0x004a9804063fb5b2 */ /* 0x0002620008000100 */
[----:B------:R1:W1:Y:S01]  /*0840*/  @!UP4 SYNCS.EXCH.64 URZ, [UR6+0x4aa0], UR4 ;  /* 0x004aa004063fc5b2 */ /* 0x0002620008000100 */
[----:B------:R1:W1:Y:S01]  /*0850*/  @!UP5 SYNCS.EXCH.64 URZ, [UR6+0x4aa8], UR4 ;  /* 0x004aa804063fd5b2 */ /* 0x0002620008000100 */
[----:B------:R-:W-:Y:S01]  /*0860*/  NOP ;  /* 0x0000000000007918 */ /* 0x000fe20000000000 */
[----:B------:R-:W-:Y:S05]  /*0870*/  @P3 BRA `(.L_x_5) ;  /* 0x0000000000403947 */ /* 0x000fea0003800000 */
[----:B-1----:R-:W1:Y:S01]  /*0880*/  S2UR UR5, SR_CgaCtaId ;  /* 0x00000000000579c3 */ /* 0x002e620000008800 */
[----:B------:R-:W-:Y:S01]  /*0890*/  UMOV UR4, 0x400 ;  /* 0x0000040000047882 */ /* 0x000fe20000000000 */
[----:B------:R-:W-:Y:S01]  /*08a0*/  UMOV UR6, 0x20 ;  /* 0x0000002000067882 */ /* 0x000fe20000000000 */
[----:B------:R-:W-:Y:S01]  /*08b0*/  UMOV UR7, 0x80 ;  /* 0x0000008000077882 */ /* 0x000fe20000000000 */
[----:B------:R-:W-:Y:S01]  /*08c0*/  ELECT P0, URZ, PT ;  /* 0x00000000003f782f */ /* 0x000fe20003800000 */
[----:B-1----:R-:W-:Y:S02]  /*08d0*/  ULEA UR8, UR5, UR4, 0x18 ;  /* 0x0000000405087291 */ /* 0x002fe4000f8ec03f */
[----:B------:R-:W-:-:S04]  /*08e0*/  UIADD3 UR4, -UR6, 0x100000, URZ ;  /* 0x0010000006047890 */ /* 0x000fc8000fffe13f */
[----:B------:R-:W-:Y:S02]  /*08f0*/  USHF.L.U32 UR5, UR4, 0xb, URZ ;  /* 0x0000000b04057899 */ /* 0x000fe4000800063f */
[----:B------:R-:W-:Y:S02]  /*0900*/  USHF.L.U32 UR4, UR4, 0x1, URZ ;  /* 0x0000000104047899 */ /* 0x000fe4000800063f */
[----:B------:R-:W-:-:S04]  /*0910*/  UIADD3 UR6, -UR7, 0x100000, URZ ;  /* 0x0010000007067890 */ /* 0x000fc8000fffe13f */
[----:B------:R-:W-:Y:S02]  /*0920*/  USHF.L.U32 UR7, UR6, 0xb, URZ ;  /* 0x0000000b06077899 */ /* 0x000fe4000800063f */
[----:B------:R-:W-:Y:S01]  /*0930*/  USHF.L.U32 UR6, UR6, 0x1, URZ ;  /* 0x0000000106067899 */ /* 0x000fe2000800063f */
[----:B------:R-:W1:Y:S03]  /*0940*/  FENCE.VIEW.ASYNC.S ;  /* 0x00000000000073c6 */ /* 0x000e660000000000 */
[----:B-1----:R1:W1:Y:S08]  /*0950*/  SYNCS.EXCH.64 URZ, [UR8+0x4ac0], UR4 ;  /* 0x004ac004083f75b2 */ /* 0x0022700008000100 */
[----:B------:R1:W1:Y:S01]  /*0960*/  SYNCS.EXCH.64 URZ, [UR8+0x4ac8], UR6 ;  /* 0x004ac806083f75b2 */ /* 0x0002620008000100 */
[----:B------:R-:W-:Y:S01]  /*0970*/  NOP ;  /* 0x0000000000007918 */ /* 0x000fe20000000000 */
.L_x_5:
[----:B------:R-:W-:Y:S01]  /*0980*/  VOTEU.ANY UP2, P2 ;  /* 0x00000000003f7886 */ /* 0x000fe20001040100 */
[----:B-1----:R-:W-:Y:S01]  /*0990*/  UMOV UR4, 0x40 ;  /* 0x0000004000047882 */ /* 0x002fe20000000000 */
[----:B------:R-:W-:Y:S01]  /*09a0*/  ISETP.NE.AND P3, PT, RZ, UR42, PT ;  /* 0x0000002aff007c0c */ /* 0x000fe2000bf65270 */
[----:B------:R-:W-:Y:S01]  /*09b0*/  NOP ;  /* 0x0000000000007918 */ /* 0x000fe20000000000 */
[----:B------:R-:W-:Y:S01]  /*09c0*/  ISETP.EQ.AND P0, PT, R4, 0x2, P1 ;  /* 0x000000020400780c */ /* 0x000fe20000f02270 */
[----:B------:R-:W1:Y:S01]  /*09d0*/  @UP2 S2UR UR7, SR_CgaCtaId ;  /* 0x00000000000729c3 */ /* 0x000e620000008800 */
[----:B------:R-:W-:Y:S01]  /*09e0*/  @UP2 UMOV UR6, 0x400 ;  /* 0x0000040000062882 */ /* 0x000fe20000000000 */
[----:B------:R-:W-:-:S04]  /*09f0*/  @UP2 UIADD3 UR4, -UR4, 0x100000, URZ ;  /* 0x0010000004042890 */ /* 0x000fc8000fffe13f */
[----:B------:R-:W-:Y:S02]  /*0a00*/  @UP2 USHF.L.U32 UR5, UR4, 0xb, URZ ;  /* 0x0000000b04052899 */ /* 0x000fe4000800063f */
[----:B------:R-:W-:Y:S02]  /*0a10*/  @UP2 USHF.L.U32 UR4, UR4, 0x1, URZ ;  /* 0x0000000104042899 */ /* 0x000fe4000800063f */
[----:B-1----:R-:W-:Y:S01]  /*0a20*/  @UP2 ULEA UR6, UR7, UR6, 0x18 ;  /* 0x0000000607062291 */ /* 0x002fe2000f8ec03f */
[----:B------:R-:W-:Y:S01]  /*0a30*/  VOTEU.ANY UP2, P2 ;  /* 0x00000000003f7886 */ /* 0x000fe20001040100 */
[----:B------:R-:W-:Y:S01]  /*0a40*/  ISETP.EQ.AND P2, PT, R4, 0x1, P1 ;  /* 0x000000010400780c */ /* 0x000fe20000f42270 */
[----:B------:R-:W1:Y:S09]  /*0a50*/  FENCE.VIEW.ASYNC.S ;  /* 0x00000000000073c6 */ /* 0x000e720000000000 */
[----:B-1----:R1:W2:Y:S01]  /*0a60*/  @UP2 SYNCS.EXCH.64 URZ, [UR6+0x4ab0], UR4 ;  /* 0x004ab004063f25b2 */ /* 0x0022a20008000100 */
[----:B------:R-:W-:Y:S01]  /*0a70*/  NOP ;  /* 0x0000000000007918 */ /* 0x000fe20000000000 */
[----:B--234-:R-:W-:Y:S06]  /*0a80*/  BAR.SYNC.DEFER_BLOCKING 0x0 ;  /* 0x0000000000007b1d */ /* 0x01cfec0000010000 */
[----:B------:R-:W-:Y:S05]  /*0a90*/  @!P3 BRA `(.L_x_6) ;  /* 0x000000640018b947 */ /* 0x000fea0003800000 */
[----:B------:R-:W-:-:S06]  /*0aa0*/  UISETP.GT.U32.AND UP0, UPT, UR10, 0x3, UPT ;  /* 0x000000030a00788c */ /* 0x000fcc000bf04070 */
[----:B------:R-:W-:-:S13]  /*0ab0*/  PLOP3.LUT P0, PT, PT, PT, UP0, 0x80, 0x0 ;  /* 0x000000000000781c */ /* 0x000fda0003f0f008 */
[----:B-1----:R-:W-:Y:S05]  /*0ac0*/  @P0 EXIT ;  /* 0x000000000000094d */ /* 0x002fea0003800000 */
.L_x_7:
[----:B------:R-:W-:-:S08]  /*0ad0*/  NOP ;  /* 0x0000000000007918 */ /* 0x000fd00000000000 */
[----:B------:R-:W1:Y:S02]  /*0ae0*/  USETMAXREG.TRY_ALLOC.CTAPOOL UP0, 0xf0 ;  /* 0x000000f0000079c8 */ /* 0x000e640008000600 */
[----:B-1----:R-:W-:-:S13]  /*0af0*/  PLOP3.LUT P0, PT, PT, PT, UP0, 0x80, 0x0 ;  /* 0x000000000000781c */ /* 0x002fda0003f0f008 */
[----:B------:R-:W-:Y:S05]  /*0b00*/  @!P0 BRA `(.L_x_7) ;  /* 0xfffffffc00f08947 */ /* 0x000fea000383ffff */
[----:B------:R-:W-:Y:S02]  /*0b10*/  ULDC UR4, c[0x0][0xa00] ;  /* 0x0002800000047ab9 */ /* 0x000fe40000000800 */
[----:B------:R-:W-:-:S13]  /*0b20*/  ISETP.GE.AND P0, PT, R17, UR4, PT ;  /* 0x0000000411007c0c */ /* 0x000fda000bf06270 */
[----:B------:R-:W-:Y:S05]  /*0b30*/  @P0 EXIT ;  /* 0x000000000000094d */ /* 0x000fea0003800000 */
[----:B------:R-:W-:Y:S01]  /*0b40*/  SHF.R.S32.HI R3, RZ, 0x1f, R2 ;  /* 0x0000001fff037819 */ /* 0x000fe20000011402 */
[----:B------:R-:W1:Y:S01]  /*0b50*/  S2UR UR4, SR_CgaCtaId ;  /* 0x00000000000479c3 */ /* 0x000e620000008800 */
[----:B------:R-:W-:Y:S01]  /*0b60*/  UMOV UR46, 0x400 ;  /* 0x00000400002e7882 */ /* 0x000fe20000000000 */
[----:B------:R-:W-:Y:S01]  /*0b70*/  UISETP.NE.AND UP0, UPT, UR42, 0x1, UPT ;  /* 0x000000012a00788c */ /* 0x000fe2000bf05270 */
[----:B------:R-:W-:Y:S01]  /*0b80*/  LEA.HI R3, R3, R2, RZ, 0x7 ;  /* 0x0000000203037211 */ /* 0x000fe200078f38ff */
[----:B------:R-:W-:Y:S01]  /*0b90*/  IMAD.MOV.U32 R22, RZ, RZ, RZ ;  /* 0x000000ffff167224 */ /* 0x000fe200078e00ff */
[----:B------:R-:W-:Y:S02]  /*0ba0*/  ULOP3.LUT UR45, UR43, 0x1, URZ, 0xfc, !UPT ;  /* 0x000000012b2d7892 */ /* 0x000fe4000f8efc3f */
[----:B------:R-:W-:Y:S01]  /*0bb0*/  LOP3.LUT R3, R3, 0xffffff80, RZ, 0xc0, !PT ;  /* 0xffffff8003037812 */ /* 0x000fe200078ec0ff */
[----:B------:R-:W-:Y:S02]  /*0bc0*/  UP2UR UR5, UPR, URZ, 0x1 ;  /* 0x000000013f057883 */ /* 0x000fe40008000000 */
[----:B------:R-:W-:-:S02]  /*0bd0*/  USEL UR6, URZ, 0x1, UP0 ;  /* 0x000000013f067887 */ /* 0x000fc40008000000 */
[----:B------:R-:W-:Y:S01]  /*0be0*/  IMAD.IADD R3, R2, 0x1, -R3 ;  /* 0x0000000102037824 */ /* 0x000fe200078e0a03 */
[----:B------:R-:W-:Y:S01]  /*0bf0*/  ULDC.64 UR38, c[0x0][0x198] ;  /* 0x0000660000267ab9 */ /* 0x000fe20000000a00 */
[----:B------:R-:W-:Y:S01]  /*0c00*/  UMOV UR37, URZ ;  /* 0x0000003f00257c82 */ /* 0x000fe20008000000 */
[----:B------:R-:W-:Y:S01]  /*0c10*/  UMOV UR40, URZ ;  /* 0x0000003f00287c82 */ /* 0x000fe20008000000 */
[----:B------:R-:W-:Y:S01]  /*0c20*/  IMAD.U32 R66, RZ, RZ, UR6 ;  /* 0x00000006ff427e24 */ /* 0x000fe2000f8e00ff */
[----:B------:R-:W-:Y:S01]  /*0c30*/  SHF.R.S32.HI R0, RZ, 0x1f, R3 ;  /* 0x0000001fff007819 */ /* 0x000fe20000011403 */
[----:B------:R-:W-:Y:S01]  /*0c40*/  UMOV UR41, URZ ;  /* 0x0000003f00297c82 */ /* 0x000fe20008000000 */
[----:B------:R-:W-:Y:S02]  /*0c50*/  ULDC.64 UR50, c[0x0][0x208] ;  /* 0x0000820000327ab9 */ /* 0x000fe40000000a00 */
[CC--:B------:R-:W-:Y:S02]  /*0c60*/  LEA.HI R4, R0.reuse, R3.reuse, RZ, 0x2 ;  /* 0x0000000300047211 */ /* 0x0c0fe400078f10ff */
[----:B------:R-:W-:Y:S01]  /*0c70*/  LEA.HI R0, R0, R3, RZ, 0x5 ;  /* 0x0000000300007211 */ /* 0x000fe200078f28ff */
[----:B-1----:R-:W-:Y:S01]  /*0c80*/  ULEA UR46, UR4, UR46, 0x18 ;  /* 0x0000002e042e7291 */ /* 0x002fe2000f8ec03f */
[----:B------:R-:W-:-:S02]  /*0c90*/  SHF.R.S32.HI R5, RZ, 0x2, R4 ;  /* 0x00000002ff057819 */ /* 0x000fc40000011404 */
[----:B------:R-:W-:Y:S01]  /*0ca0*/  SHF.R.S32.HI R6, RZ, 0x1f, R4 ;  /* 0x0000001fff067819 */ /* 0x000fe20000011404 */
[----:B------:R-:W-:Y:S01]  /*0cb0*/  UIADD3 UR4, UR46, 0x1000, URZ ;  /* 0x000010002e047890 */ /* 0x000fe2000fffe03f */
[----:B------:R-:W-:Y:S01]  /*0cc0*/  LOP3.LUT R4, R4, 0x7ffffffc, RZ, 0xc0, !PT ;  /* 0x7ffffffc04047812 */ /* 0x000fe200078ec0ff */
[----:B------:R-:W-:Y:S01]  /*0cd0*/  USHF.R.U32.HI UR5, URZ, 0x4, UR46 ;  /* 0x000000043f057899 */ /* 0x000fe2000801162e */
[----:B------:R-:W-:Y:S01]  /*0ce0*/  LEA.HI R6, R6, R5, RZ, 0x3 ;  /* 0x0000000506067211 */ /* 0x000fe200078f18ff */
[----:B------:R-:W-:Y:S01]  /*0cf0*/  USHF.R.U32.HI UR4, URZ, 0x4, UR4 ;  /* 0x000000043f047899 */ /* 0x000fe20008011604 */
[----:B------:R-:W-:Y:S01]  /*0d00*/  SHF.R.S32.HI R0, RZ, 0x5, R0 ;  /* 0x00000005ff007819 */ /* 0x000fe20000011400 */
[----:B------:R-:W-:Y:S01]  /*0d10*/  IMAD.IADD R4, R3, 0x1, -R4 ;  /* 0x0000000103047824 */ /* 0x000fe200078e0a04 */
[----:B------:R-:W-:Y:S01]  /*0d20*/  LOP3.LUT R6, R6, 0xfffffff8, RZ, 0xc0, !PT ;  /* 0xfffffff806067812 */ /* 0x000fe200078ec0ff */
[----:B------:R-:W-:Y:S02]  /*0d30*/  ULOP3.LUT UR5, UR5, 0x3fff, URZ, 0xc0, !UPT ;  /* 0x00003fff05057892 */ /* 0x000fe4000f8ec03f */
[----:B------:R-:W-:Y:S01]  /*0d40*/  ULOP3.LUT UR47, UR4, 0x3fff, URZ, 0xc0, !UPT ;  /* 0x00003fff042f7892 */ /* 0x000fe2000f8ec03f */
[----:B------:R-:W-:Y:S01]  /*0d50*/  IMAD.SHL.U32 R18, R4, 0x2, RZ ;  /* 0x0000000204127824 */ /* 0x000fe200078e00ff */
[----:B------:R-:W-:Y:S01]  /*0d60*/  ULOP3.LUT UR48, UR5, 0x10000, URZ, 0xfc, !UPT ;  /* 0x0001000005307892 */ /* 0x000fe2000f8efc3f */
[----:B------:R-:W-:Y:S01]  /*0d70*/  IMAD.IADD R5, R5, 0x1, -R6 ;  /* 0x0000000105057824 */ /* 0x000fe200078e0a06 */
[----:B------:R-:W-:-:S03]  /*0d80*/  ULOP3.LUT UR49, UR47, 0x10000, URZ, 0xfc, !UPT ;  /* 0x000100002f317892 */ /* 0x000fc6000f8efc3f */
[----:B------:R-:W-:-:S09]  /*0d90*/  IMAD R16, R0, 0x10, R5 ;  /* 0x0000001000107824 */ /* 0x000fd200078e0205 */
.L_x_73:
[----:B-1----:R-:W1:Y:S01]  /*0da0*/  LDC R6, c[0x0][0xa04] ;  /* 0x00028100ff067b82 */ /* 0x002e620000000800 */
[----:B------:R-:W-:Y:S01]  /*0db0*/  IMAD.MOV.U32 R19, RZ, RZ, R17 ;  /* 0x000000ffff137224 */ /* 0x000fe200078e0011 */
[----:B------:R-:W-:-:S06]  /*0dc0*/  UISETP.NE.AND UP0, UPT, UR42, 0x1, UPT ;  /* 0x000000012a00788c */ /* 0x000fcc000bf05270 */
[----:B------:R-:W2:Y:S08]  /*0dd0*/  LDC R0, c[0x0][0xa10] ;  /* 0x00028400ff007b82 */ /* 0x000eb00000000800 */
[----:B------:R-:W3:Y:S01]  /*0de0*/  LDC R7, c[0x0][0xa1c] ;  /* 0x00028700ff077b82 */ /* 0x000ee20000000800 */
[----:B-1----:R-:W-:Y:S02]  /*0df0*/  ISETP.NE.AND P0, PT, R6, 0x1, PT ;  /* 0x000000010600780c */ /* 0x002fe40003f05270 */
[----:B--2---:R-:W-:-:S11]  /*0e00*/  ISETP.NE.AND P1, PT, R0, 0x1, PT ;  /* 0x000000010000780c */ /* 0x004fd60003f25270 */
[----:B------:R-:W1:Y:S01]  /*0e10*/  @P0 LDC.64 R4, c[0x0][0xa08] ;  /* 0x00028200ff040b82 */ /* 0x000e620000000a00 */
[C---:B---3--:R-:W-:Y:S02]  /*0e20*/  ISETP.NE.AND P2, PT, R7.reuse, 0x1, PT ;  /* 0x000000010700780c */ /* 0x048fe40003f45270 */
[----:B------:R-:W-:-:S05]  /*0e30*/  R2UR UR36, R7 ;  /* 0x00000000072472ca */ /* 0x000fca00000e0000 */
[----:B------:R-:W2:Y:S08]  /*0e40*/  @P1 LDC R8, c[0x0][0xa14] ;  /* 0x00028500ff081b82 */ /* 0x000eb00000000800 */
[----:B------:R-:W3:Y:S08]  /*0e50*/  @P1 LDC R3, c[0x0][0xa18] ;  /* 0x00028600ff031b82 */ /* 0x000ef00000000800 */
[----:B------:R-:W4:Y:S01]  /*0e60*/  @P2 LDC.64 R10, c[0x0][0xa20] ;  /* 0x00028800ff0a2b82 */ /* 0x000f220000000a00 */
[----:B-1----:R-:W-:-:S05]  /*0e70*/  @P0 IMAD.HI.U32 R0, R17, R4, RZ ;  /* 0x0000000411000227 */ /* 0x002fca00078e00ff */
[----:B------:R-:W-:Y:S02]  /*0e80*/  @P0 SHF.R.U32.HI R19, RZ, R5, R0 ;  /* 0x00000005ff130219 */ /* 0x000fe40000011600 */
[----:B------:R-:W-:-:S03]  /*0e90*/  PLOP3.LUT P0, PT, PT, PT, UP0, 0x80, 0x0 ;  /* 0x000000000000781c */ /* 0x000fc60003f0f008 */
[----:B--2---:R-:W-:-:S04]  /*0ea0*/  @P1 IMAD.HI.U32 R0, R19, R8, RZ ;  /* 0x0000000813001227 */ /* 0x004fc800078e00ff */
[----:B------:R-:W-:Y:S01]  /*0eb0*/  IMAD.MOV.U32 R23, RZ, RZ, R19 ;  /* 0x000000ffff177224 */ /* 0x000fe200078e0013 */
[----:B---3--:R-:W-:-:S04]  /*0ec0*/  @P1 SHF.R.U32.HI R23, RZ, R3, R0 ;  /* 0x00000003ff171219 */ /* 0x008fc80000011600 */
[C---:B------:R-:W-:Y:S01]  /*0ed0*/  R2UR UR5, R23.reuse ;  /* 0x00000000170572ca */ /* 0x040fe200000e0000 */
[----:B------:R-:W-:Y:S02]  /*0ee0*/  IMAD.MOV.U32 R0, RZ, RZ, R23 ;  /* 0x000000ffff007224 */ /* 0x000fe400078e0017 */
[----:B----4-:R-:W-:-:S05]  /*0ef0*/  @P2 IMAD.HI.U32 R4, R23, R10, RZ ;  /* 0x0000000a17042227 */ /* 0x010fca00078e00ff */
[----:B------:R-:W-:-:S05]  /*0f00*/  @P2 SHF.R.U32.HI R0, RZ, R11, R4 ;  /* 0x0000000bff002219 */ /* 0x000fca0000011604 */
[----:B------:R-:W-:-:S05]  /*0f10*/  IMAD.MOV R0, RZ, RZ, -R0 ;  /* 0x000000ffff007224 */ /* 0x000fca00078e0a00 */
[----:B------:R-:W-:Y:S01]  /*0f20*/  R2UR UR4, R0 ;  /* 0x00000000000472ca */ /* 0x000fe200000e0000 */
[----:B------:R-:W-:-:S04]  /*0f30*/  IMAD.MOV R0, RZ, RZ, -R19 ;  /* 0x000000ffff007224 */ /* 0x000fc800078e0a13 */
[----:B------:R-:W-:-:S08]  /*0f40*/  IMAD R0, R6, R0, R17 ;  /* 0x0000000006007224 */ /* 0x000fd000078e0211 */
[----:B------:R-:W-:Y:S01]  /*0f50*/  UIMAD UR36, UR36, UR4, UR5 ;  /* 0x00000004242472a4 */ /* 0x000fe2000f8e0205 */
[----:B------:R-:W-:Y:S11]  /*0f60*/  @!P0 BRA `(.L_x_8) ;  /* 0x0000000000688947 */ /* 0x000ff60003800000 */
[----:B------:R-:W-:-:S06]  /*0f70*/  UISETP.NE.AND UP0, UPT, UR42, 0x2, UPT ;  /* 0x000000022a00788c */ /* 0x000fcc000bf05270 */
[----:B------:R-:W-:-:S13]  /*0f80*/  PLOP3.LUT P1, PT, PT, PT, UP0, 0x80, 0x0 ;  /* 0x000000000000781c */ /* 0x000fda0003f2f008 */
[----:B------:R-:W-:Y:S05]  /*0f90*/  @!P1 BRA `(.L_x_9) ;  /* 0x0000000000449947 */ /* 0x000fea0003800000 */
[----:B------:R-:W-:-:S06]  /*0fa0*/  UISETP.NE.AND UP0, UPT, UR42, 0x3, UPT ;  /* 0x000000032a00788c */ /* 0x000fcc000bf05270 */
[----:B------:R-:W-:-:S13]  /*0fb0*/  PLOP3.LUT P1, PT, PT, PT, UP0, 0x80, 0x0 ;  /* 0x000000000000781c */ /* 0x000fda0003f2f008 */
[----:B------:R-:W-:Y:S05]  /*0fc0*/  @!P1 BRA `(.L_x_10) ;  /* 0x0000000000249947 */ /* 0x000fea0003800000 */
[----:B------:R-:W-:-:S06]  /*0fd0*/  UISETP.NE.AND UP0, UPT, UR42, 0x4, UPT ;  /* 0x000000042a00788c */ /* 0x000fcc000bf05270 */
[----:B------:R-:W-:-:S13]  /*0fe0*/  PLOP3.LUT P1, PT, PT, PT, UP0, 0x80, 0x0 ;  /* 0x000000000000781c */ /* 0x000fda0003f2f008 */
[----:B------:R-:W-:Y:S05]  /*0ff0*/  @P1 BRA `(.L_x_11) ;  /* 0x0000000000541947 */ /* 0x000fea0003800000 */
[----:B------:R-:W-:Y:S02]  /*1000*/  UIADD3 UR4, UR37, -0x1, URZ ;  /* 0xffffffff25047890 */ /* 0x000fe4000fffe03f */
[----:B------:R-:W-:Y:S02]  /*1010*/  ULOP3.LUT UR37, UR37, 0x1, URZ, 0xc, !UPT ;  /* 0x0000000125257892 */ /* 0x000fe4000f8e0c3f */
[----:B------:R-:W-:-:S04]  /*1020*/  ULOP3.LUT UR4, UR4, 0x2, URZ, 0xc0, !UPT ;  /* 0x0000000204047892 */ /* 0x000fc8000f8ec03f */
[----:B------:R-:W-:-:S04]  /*1030*/  USHF.R.U32.HI UR4, URZ, 0x1, UR4 ;  /* 0x000000013f047899 */ /* 0x000fc80008011604 */
[----:B------:R-:W-:Y:S01]  /*1040*/  ULOP3.LUT UR40, UR40, UR4, URZ, 0x3c, !UPT ;  /* 0x0000000428287292 */ /* 0x000fe2000f8e3c3f */
[----:B------:R-:W-:Y:S11]  /*1050*/  BRA `(.L_x_11) ;  /* 0x00000000003c7947 */ /* 0x000ff60003800000 */
.L_x_10:
[----:B------:R-:W-:Y:S02]  /*1060*/  ULOP3.LUT UP0, URZ, UR37, 0x2, URZ, 0xc0, !UPT ;  /* 0x00000002253f7892 */ /* 0x000fe4000f80c03f */
[----:B------:R-:W-:Y:S02]  /*1070*/  ULOP3.LUT UR37, UR37, 0x1, URZ, 0xc0, !UPT ;  /* 0x0000000125257892 */ /* 0x000fe4000f8ec03f */
[----:B------:R-:W-:-:S04]  /*1080*/  USEL UR4, URZ, 0x1, UP0 ;  /* 0x000000013f047887 */ /* 0x000fc80008000000 */
[----:B------:R-:W-:Y:S01]  /*1090*/  ULOP3.LUT UR40, UR40, UR4, URZ, 0x3c, !UPT ;  /* 0x0000000428287292 */ /* 0x000fe2000f8e3c3f */
[----:B------:R-:W-:Y:S11]  /*10a0*/  BRA `(.L_x_11) ;  /* 0x0000000000287947 */ /* 0x000ff60003800000 */
.L_x_9:
[----:B------:R-:W-:Y:S02]  /*10b0*/  UIADD3 UR4, UR37, 0x1, URZ ;  /* 0x0000000125047890 */ /* 0x000fe4000fffe03f */
[----:B------:R-:W-:Y:S02]  /*10c0*/  ULOP3.LUT UR37, UR37, 0x1, URZ, 0xc, !UPT ;  /* 0x0000000125257892 */ /* 0x000fe4000f8e0c3f */
[----:B------:R-:W-:-:S04]  /*10d0*/  UISETP.GT.U32.AND UP0, UPT, UR4, 0x1, UPT ;  /* 0x000000010400788c */ /* 0x000fc8000bf04070 */
[----:B------:R-:W-:-:S04]  /*10e0*/  USEL UR4, URZ, 0x1, !UP0 ;  /* 0x000000013f047887 */ /* 0x000fc8000c000000 */
[----:B------:R-:W-:Y:S01]  /*10f0*/  ULOP3.LUT UR40, UR40, UR4, URZ, 0x3c, !UPT ;  /* 0x0000000428287292 */ /* 0x000fe2000f8e3c3f */
[----:B------:R-:W-:Y:S11]  /*1100*/  BRA `(.L_x_11) ;  /* 0x0000000000107947 */ /* 0x000ff60003800000 */
.L_x_8:
[----:B------:R-:W-:Y:S02]  /*1110*/  UISETP.GT.U32.AND UP0, UPT, UR37, 0x1, UPT ;  /* 0x000000012500788c */ /* 0x000fe4000bf04070 */
[----:B------:R-:W-:Y:S02]  /*1120*/  ULOP3.LUT UR37, UR37, 0x1, URZ, 0xc0, !UPT ;  /* 0x0000000125257892 */ /* 0x000fe4000f8ec03f */
[----:B------:R-:W-:-:S04]  /*1130*/  USEL UR4, URZ, 0x1, !UP0 ;  /* 0x000000013f047887 */ /* 0x000fc8000c000000 */
[----:B------:R-:W-:-:S12]  /*1140*/  ULOP3.LUT UR40, UR40, UR4, URZ, 0x3c, !UPT ;  /* 0x0000000428287292 */ /* 0x000fd8000f8e3c3f */
.L_x_11:
[----:B------:R-:W-:Y:S05]  /*1150*/  @!P0 BRA `(.L_x_12) ;  /* 0x0000000000408947 */ /* 0x000fea0003800000 */
[----:B------:R-:W-:-:S06]  /*1160*/  UISETP.NE.AND UP0, UPT, UR42, 0x2, UPT ;  /* 0x000000022a00788c */ /* 0x000fcc000bf05270 */
[----:B------:R-:W-:-:S13]  /*1170*/  PLOP3.LUT P0, PT, PT, PT, UP0, 0x80, 0x0 ;  /* 0x000000000000781c */ /* 0x000fda0003f0f008 */
[----:B------:R-:W-:Y:S05]  /*1180*/  @!P0 BRA `(.L_x_13) ;  /* 0x00000000002c8947 */ /* 0x000fea0003800000 */
[----:B------:R-:W-:-:S06]  /*1190*/  UISETP.NE.AND UP0, UPT, UR42, 0x3, UPT ;  /* 0x000000032a00788c */ /* 0x000fcc000bf05270 */
[----:B------:R-:W-:-:S13]  /*11a0*/  PLOP3.LUT P0, PT, PT, PT, UP0, 0x80, 0x0 ;  /* 0x000000000000781c */ /* 0x000fda0003f0f008 */
[----:B------:R-:W-:Y:S05]  /*11b0*/  @!P0 BRA `(.L_x_14) ;  /* 0x0000000000188947 */ /* 0x000fea0003800000 */
[----:B------:R-:W-:Y:S01]  /*11c0*/  UISETP.NE.AND UP0, UPT, UR42, 0x4, UPT ;  /* 0x000000042a00788c */ /* 0x000fe2000bf05270 */
[----:B------:R-:W-:-:S05]  /*11d0*/  IMAD.MOV.U32 R65, RZ, RZ, R0 ;  /* 0x000000ffff417224 */ /* 0x000fca00078e0000 */
[----:B------:R-:W-:-:S13]  /*11e0*/  PLOP3.LUT P0, PT, PT, PT, UP0, 0x80, 0x0 ;  /* 0x000000000000781c */ /* 0x000fda0003f0f008 */
[----:B------:R-:W-:Y:S05]  /*11f0*/  @P0 BRA `(.L_x_15) ;  /* 0x00000000001c0947 */ /* 0x000fea0003800000 */
[----:B------:R-:W-:Y:S01]  /*1200*/  LEA R65, R0, 0x3, 0x1 ;  /* 0x0000000300417811 */ /* 0x000fe200078e08ff */
[----:B------:R-:W-:Y:S06]  /*1210*/  BRA `(.L_x_15) ;  /* 0x0000000000147947 */ /* 0x000fec0003800000 */
.L_x_14:
[----:B------:R-:W-:Y:S01]  /*1220*/  LEA R65, R0, 0x2, 0x1 ;  /* 0x0000000200417811 */ /* 0x000fe200078e08ff */
[----:B------:R-:W-:Y:S06]  /*1230*/  BRA `(.L_x_15) ;  /* 0x00000000000c7947 */ /* 0x000fec0003800000 */
.L_x_13:
[----:B------:R-:W-:Y:S01]  /*1240*/  LEA R65, R0, 0x1, 0x1 ;  /* 0x0000000100417811 */ /* 0x000fe200078e08ff */
[----:B------:R-:W-:Y:S06]  /*1250*/  BRA `(.L_x_15) ;  /* 0x0000000000047947 */ /* 0x000fec0003800000 */
.L_x_12:
[----:B------:R-:W-:-:S07]  /*1260*/  IMAD.SHL.U32 R65, R0, 0x2, RZ ;  /* 0x0000000200417824 */ /* 0x000fce00078e00ff */
.L_x_15:
[----:B------:R-:W-:Y:S01]  /*1270*/  ULOP3.LUT UR6, UR44, 0x1, URZ, 0xfc, !UPT ;  /* 0x000000012c067892 */ /* 0x000fe2000f8efc3f */
[----:B------:R-:W-:Y:S01]  /*1280*/  LEA R0, R0, 0xbf, 0x7 ;  /* 0x000000bf00007811 */ /* 0x000fe200078e38ff */
[----:B------:R-:W-:Y:S02]  /*1290*/  ULDC UR4, c[0x0][0x28c] ;  /* 0x0000a30000047ab9 */ /* 0x000fe40000000800 */
[----:B------:R-:W-:Y:S01]  /*12a0*/  UIADD3 UR4, UR4, 0x3f, URZ ;  /* 0x0000003f04047890 */ /* 0x000fe2000fffe03f */
[----:B------:R-:W-:Y:S01]  /*12b0*/  SHF.R.S32.HI R3, RZ, 0x1f, R0 ;  /* 0x0000001fff037819 */ /* 0x000fe20000011400 */
[----:B------:R-:W-:Y:S02]  /*12c0*/  UISETP.NE.AND UP0, UPT, UR6, 0x3, UPT ;  /* 0x000000030600788c */ /* 0x000fe4000bf05270 */
[----:B------:R-:W-:Y:S01]  /*12d0*/  USHF.R.S32.HI UR5, URZ, 0x1f, UR4 ;  /* 0x0000001f3f057899 */ /* 0x000fe20008011404 */
[----:B------:R-:W-:-:S03]  /*12e0*/  LEA.HI R3, R3, R0, RZ, 0x6 ;  /* 0x0000000003037211 */ /* 0x000fc600078f30ff */
[----:B------:R-:W-:Y:S01]  /*12f0*/  PLOP3.LUT P0, PT, PT, PT, UP0, 0x80, 0x0 ;  /* 0x000000000000781c */ /* 0x000fe20003f0f008 */
[----:B------:R-:W-:Y:S01]  /*1300*/  ULEA.HI UR5, UR5, UR4, URZ, 0x6 ;  /* 0x0000000405057291 */ /* 0x000fe2000f8f303f */
[----:B------:R-:W-:-:S03]  /*1310*/  SHF.R.S32.HI R0, RZ, 0x6, R3 ;  /* 0x00000006ff007819 */ /* 0x000fc60000011403 */
[----:B------:R-:W-:-:S06]  /*1320*/  USHF.R.S32.HI UR5, URZ, 0x6, UR5 ;  /* 0x000000063f057899 */ /* 0x000fcc0008011405 */
[----:B------:R-:W-:Y:S02]  /*1330*/  VIMNMX R0, R0, UR5, PT ;  /* 0x0000000500007c48 */ /* 0x000fe4000bfe0100 */
[----:B------:R-:W-:Y:S05]  /*1340*/  @!P0 BRA `(.L_x_16) ;  /* 0x0000000000048947 */ /* 0x000fea0003800000 */
[----:B------:R-:W-:Y:S01]  /*1350*/  BPT.TRAP 0x1 ;  /* 0x000000040000795c */ /* 0x000fe20000300000 */
.L_x_16:
[----:B------:R-:W-:Y:S01]  /*1360*/  ULEA UR4, UR37, UR46, 0x3 ;  /* 0x0000002e25047291 */ /* 0x000fe2000f8e183f */
[----:B------:R-:W-:Y:S01]  /*1370*/  IMAD.U32 R3, RZ, RZ, UR40 ;  /* 0x00000028ff037e24 */ /* 0x000fe2000f8e00ff */
[----:B------:R-:W-:-:S04]  /*1380*/  UISETP.NE.AND UP0, UPT, UR45, 0x3, UPT ;  /* 0x000000032d00788c */ /* 0x000fc8000bf05270 */
[----:B------:R-:W-:Y:S02]  /*1390*/  SHF.L.U32 R3, R3, 0x1f, RZ ;  /* 0x0000001f03037819 */ /* 0x000fe400000006ff */
[----:B------:R-:W-:Y:S02]  /*13a0*/  PLOP3.LUT P0, PT, PT, PT, UP0, 0x80, 0x0 ;  /* 0x000000000000781c */ /* 0x000fe40003f0f008 */
[----:B------:R-:W1:Y:S02]  /*13b0*/  SYNCS.PHASECHK.TRANS64.TRYWAIT P1, [UR4+0x4a50], R3 ;  /* 0x004a5003ff0075a7 */ /* 0x000e640008020144 */
[----:B-1----:R-:W-:Y:S09]  /*13c0*/  @!P1 BRA `(.L_x_17) ;  /* 0x0000007000d49947 */ /* 0x002ff20003800000 */
.L_x_120:
[----:B------:R-:W-:Y:S05]  /*13d0*/  @!P0 BRA `(.L_x_18) ;  /* 0x0000000000048947 */ /* 0x000fea0003800000 */
[----:B------:R-:W-:Y:S01]  /*13e0*/  BPT.TRAP 0x1 ;  /* 0x000000040000795c */ /* 0x000fe20000300000 */
.L_x_18:
[----:B------:R-:W-:Y:S01]  /*13f0*/  ULEA UR11, UR41, UR46, 0x3 ;  /* 0x0000002e290b7291 */ /* 0x000fe2000f8e183f */
[----:B-1----:R-:W-:Y:S01]  /*1400*/  SHF.L.U32 R3, R22, 0x1f, RZ ;  /* 0x0000001f16037819 */ /* 0x002fe200000006ff */
[----:B------:R-:W-:Y:S01]  /*1410*/  UIADD3 UR10, UR46, 0x4a90, URZ ;  /* 0x00004a902e0a7890 */ /* 0x000fe2000fffe03f */
[----:B------:R-:W-:Y:S01]  /*1420*/  SHF.L.U32 R4, R66, 0x1f, RZ ;  /* 0x0000001f42047819 */ /* 0x000fe200000006ff */
[----:B------:R-:W-:Y:S02]  /*1430*/  ULEA UR4, UR42, 0xfffffff8, 0x3 ;  /* 0xfffffff82a047891 */ /* 0x000fe4000f8e183f */
[----:B------:R-:W-:Y:S02]  /*1440*/  ULEA UR9, UR42, UR10, 0x3 ;  /* 0x0000000a2a097291 */ /* 0x000fe4000f8e183f */
[----:B------:R-:W-:Y:S01]  /*1450*/  ULOP3.LUT UR8, UR4, 0x8, URZ, 0xc, !UPT ;  /* 0x0000000804087892 */ /* 0x000fe2000f8e0c3f */
[----:B------:R-:W1:Y:S02]  /*1460*/  SYNCS.PHASECHK.TRANS64.TRYWAIT P1, [UR11+0x4a00], R3 ;  /* 0x004a0003ff0075a7 */ /* 0x000e64000802014b */
[----:B-1----:R-:W-:Y:S09]  /*1470*/  @!P1 BRA `(.L_x_19) ;  /* 0x0000007000c09947 */ /* 0x002ff20003800000 */
.L_x_121:
[----:B------:R-:W2:Y:S02]  /*1480*/  SYNCS.PHASECHK.TRANS64.TRYWAIT P1, [UR9+-0x8], R4 ;  /* 0xfffff804ff0075a7 */ /* 0x000ea40008020149 */
[----:B--2---:R-:W-:Y:S05]  /*1490*/  @!P1 BRA `(.L_x_20) ;  /* 0x0000007000d09947 */ /* 0x004fea0003800000 */
.L_x_122:
[----:B------:R-:W-:Y:S01]  /*14a0*/  ULEA UR6, UR41, UR49, 0x7 ;  /* 0x0000003129067291 */ /* 0x000fe2000f8e383f */
[----:B------:R-:W-:Y:S01]  /*14b0*/  WARPGROUP.ARRIVE ;  /* 0x00000000000079c5 */ /* 0x000fe20000000000 */
[----:B------:R-:W-:Y:S01]  /*14c0*/  ULEA UR4, UR37, UR48, 0x7 ;  /* 0x0000003025047291 */ /* 0x000fe2000f8e383f */
[----:B-1----:R-:W-:Y:S01]  /*14d0*/  IMAD R3, R65, 0x40, R16 ;  /* 0x0000004041037824 */ /* 0x002fe200078e0210 */
[----:B------:R-:W-:Y:S01]  /*14e0*/  UMOV UR7, 0xc0000010 ;  /* 0xc000001000077882 */ /* 0x000fe20000000000 */
[----:B------:R-:W-:Y:S01]  /*14f0*/  UMOV UR5, 0xc0000010 ;  /* 0xc000001000057882 */ /* 0x000fe20000000000 */
[C---:B------:R-:W-:Y:S01]  /*1500*/  VIADD R4, R18.reuse, 0x8 ;  /* 0x0000000812047836 */ /* 0x040fe20000000000 */
[----:B------:R-:W-:Y:S01]  /*1510*/  P2R R9, PR, RZ, 0x1 ;  /* 0x00000001ff097803 */ /* 0x000fe20000000000 */
[C---:B------:R-:W-:Y:S02]  /*1520*/  VIADD R5, R3.reuse, 0x8 ;  /* 0x0000000803057836 */ /* 0x040fe40000000000 */
[C---:B------:R-:W-:Y:S01]  /*1530*/  VIADD R6, R18.reuse, 0x9 ;  /* 0x0000000912067836 */ /* 0x040fe20000000000 */
[----:B------:R-:W-:Y:S01]  /*1540*/  HGMMA.64x64x16.F32.BF16 R24, gdesc[UR4], RZ, !UPT, gsb0 ;  /* 0x00e00000041879f0 */ /* 0x000fe2000c0018ff */
[----:B------:R-:W-:Y:S01]  /*1550*/  ISETP.GE.AND P6, PT, R3, R4, PT ;  /* 0x000000040300720c */ /* 0x000fe20003fc6270 */
[C---:B------:R-:W-:Y:S01]  /*1560*/  VIADD R4, R18.reuse, 0x10 ;  /* 0x0000001012047836 */ /* 0x040fe20000000000 */
[CC--:B------:R-:W-:Y:S01]  /*1570*/  ISETP.GE.AND P1, PT, R5.reuse, R18.reuse, PT ;  /* 0x000000120500720c */ /* 0x0c0fe20003f26270 */
[C---:B------:R-:W-:Y:S01]  /*1580*/  VIADD R8, R18.reuse, 0x11 ;  /* 0x0000001112087836 */ /* 0x040fe20000000000 */
[----:B------:R-:W-:Y:S01]  /*1590*/  ISETP.GT.AND P3, PT, R5, R18, PT ;  /* 0x000000120500720c */ /* 0x000fe20003f64270 */
[----:B------:R-:W-:Y:S01]  /*15a0*/  ULDC UR6, c[0x0][0x604] ;  /* 0x0001810000067ab9 */ /* 0x000fe20000000800 */
[C---:B------:R-:W-:Y:S01]  /*15b0*/  ISETP.GE.AND P2, PT, R3.reuse, R4, PT ;  /* 0x000000040300720c */ /* 0x040fe20003f46270 */
[C---:B------:R-:W-:Y:S01]  /*15c0*/  VIADD R4, R18.reuse, 0x18 ;  /* 0x0000001812047836 */ /* 0x040fe20000000000 */
[C---:B------:R-:W-:Y:S01]  /*15d0*/  ISETP.GE.AND P5, PT, R3.reuse, R6, PT ;  /* 0x000000060300720c */ /* 0x040fe20003fa6270 */
[----:B------:R-:W-:Y:S01]  /*15e0*/  VIADD R6, R18, 0x20 ;  /* 0x0000002012067836 */ /* 0x000fe20000000000 */
[----:B------:R-:W-:Y:S01]  /*15f0*/  ISETP.GE.AND P4, PT, R3, R8, PT ;  /* 0x000000080300720c */ /* 0x000fe20003f86270 */
[----:B------:R-:W-:-:S02]  /*1600*/  WARPGROUP.DEPBAR.LE gsb0, 0x0 ;  /* 0x00008000000079c5 */ /* 0x000fc40000010000 */
[----:B------:R-:W-:Y:S02]  /*1610*/  FSEL R26, R26, -INF , P1 ;  /* 0xff8000001a1a7808 */ /* 0x000fe40000800000 */
[----:B------:R-:W-:Y:S02]  /*1620*/  ISETP.GE.AND P1, PT, R3, R18, PT ;  /* 0x000000120300720c */ /* 0x000fe40003f26270 */
[----:B------:R-:W-:Y:S02]  /*1630*/  FSEL R27, R27, -INF , P3 ;  /* 0xff8000001b1b7808 */ /* 0x000fe40001800000 */
[----:B------:R-:W-:Y:S02]  /*1640*/  FSEL R24, R24, -INF , P1 ;  /* 0xff80000018187808 */ /* 0x000fe40000800000 */
[----:B------:R-:W-:Y:S02]  /*1650*/  FSEL R30, R30, -INF , P1 ;  /* 0xff8000001e1e7808 */ /* 0x000fe40000800000 */
[C---:B------:R-:W-:Y:S01]  /*1660*/  ISETP.GE.AND P1, PT, R3.reuse, R4, PT ;  /* 0x000000040300720c */ /* 0x040fe20003f26270 */
[----:B------:R-:W-:Y:S01]  /*1670*/  VIADD R4, R18, 0x19 ;  /* 0x0000001912047836 */ /* 0x000fe20000000000 */
[----:B------:R-:W-:-:S02]  /*1680*/  ISETP.GT.AND P3, PT, R3, R18, PT ;  /* 0x000000120300720c */ /* 0x000fc40003f64270 */
[----:B------:R-:W-:Y:S02]  /*1690*/  FSEL R28, R28, -INF , P6 ;  /* 0xff8000001c1c7808 */ /* 0x000fe40003000000 */
[----:B------:R-:W-:Y:S02]  /*16a0*/  FSEL R25, R25, -INF , P3 ;  /* 0xff80000019197808 */ /* 0x000fe40001800000 */
[----:B------:R-:W-:Y:S02]  /*16b0*/  FSEL R31, R31, -INF , P3 ;  /* 0xff8000001f1f7808 */ /* 0x000fe40001800000 */
[----:B------:R-:W-:Y:S01]  /*16c0*/  ISETP.GE.AND P3, PT, R3, R4, PT ;  /* 0x000000040300720c */ /* 0x000fe20003f66270 */
[----:B------:R-:W-:Y:S01]  /*16d0*/  VIADD R4, R18, 0x21 ;  /* 0x0000002112047836 */ /* 0x000fe20000000000 */
[----:B------:R-:W-:Y:S02]  /*16e0*/  FMNMX R5, R24, R25, !PT ;  /* 0x0000001918057209 */ /* 0x000fe40007800000 */
[----:B------:R-:W-:-:S02]  /*16f0*/  FSEL R34, R34, -INF , P6 ;  /* 0xff80000022227808 */ /* 0x000fc40003000000 */
[----:B------:R-:W-:Y:S02]  /*1700*/  FSEL R29, R29, -INF , P5 ;  /* 0xff8000001d1d7808 */ /* 0x000fe40002800000 */
[----:B------:R-:W-:Y:S02]  /*1710*/  FSEL R35, R35, -INF , P5 ;  /* 0xff80000023237808 */ /* 0x000fe40002800000 */
[C---:B------:R-:W-:Y:S02]  /*1720*/  ISETP.GE.AND P6, PT, R3.reuse, R6, PT ;  /* 0x000000060300720c */ /* 0x040fe40003fc6270 */
[----:B------:R-:W-:Y:S01]  /*1730*/  ISETP.GE.AND P5, PT, R3, R4, PT ;  /* 0x000000040300720c */ /* 0x000fe20003fa6270 */
[----:B------:R-:W-:Y:S01]  /*1740*/  VIADD R4, R18, 0x28 ;  /* 0x0000002812047836 */ /* 0x000fe20000000000 */
[----:B------:R-:W-:Y:S02]  /*1750*/  FMNMX R6, R28, R5, !PT ;  /* 0x000000051c067209 */ /* 0x000fe40007800000 */
[----:B------:R-:W-:-:S02]  /*1760*/  FSEL R32, R32, -INF , P2 ;  /* 0xff80000020207808 */ /* 0x000fc40001000000 */
[----:B------:R-:W-:Y:S02]  /*1770*/  FSEL R38, R38, -INF , P2 ;  /* 0xff80000026267808 */ /* 0x000fe40001000000 */
[----:B------:R-:W-:Y:S02]  /*1780*/  FMNMX R5, R29, R6, !PT ;  /* 0x000000061d057209 */ /* 0x000fe40007800000 */
[----:B------:R-:W-:Y:S01]  /*1790*/  ISETP.GE.AND P2, PT, R3, R4, PT ;  /* 0x000000040300720c */ /* 0x000fe20003f46270 */
[----:B------:R-:W-:Y:S01]  /*17a0*/  VIADD R4, R18, 0x29 ;  /* 0x0000002912047836 */ /* 0x000fe20000000000 */
[----:B------:R-:W-:Y:S02]  /*17b0*/  FSEL R33, R33, -INF , P4 ;  /* 0xff80000021217808 */ /* 0x000fe40002000000 */
[----:B------:R-:W-:Y:S02]  /*17c0*/  FMNMX R6, R32, R5, !PT ;  /* 0x0000000520067209 */ /* 0x000fe40007800000 */
[----:B------:R-:W-:-:S02]  /*17d0*/  FSEL R39, R39, -INF , P4 ;  /* 0xff80000027277808 */ /* 0x000fc40002000000 */
[----:B------:R-:W-:Y:S01]  /*17e0*/  ISETP.GE.AND P4, PT, R3, R4, PT ;  /* 0x000000040300720c */ /* 0x000fe20003f86270 */
[----:B------:R-:W-:Y:S01]  /*17f0*/  VIADD R4, R18, 0x30 ;  /* 0x0000003012047836 */ /* 0x000fe20000000000 */
[----:B------:R-:W-:Y:S02]  /*1800*/  FSEL R36, R36, -INF , P1 ;  /* 0xff80000024247808 */ /* 0x000fe40000800000 */
[----:B------:R-:W-:Y:S02]  /*1810*/  FMNMX R5, R33, R6, !PT ;  /* 0x0000000621057209 */ /* 0x000fe40007800000 */
[----:B------:R-:W-:Y:S02]  /*1820*/  FSEL R42, R42, -INF , P1 ;  /* 0xff8000002a2a7808 */ /* 0x000fe40000800000 */
[----:B------:R-:W-:Y:S02]  /*1830*/  FSEL R37, R37, -INF , P3 ;  /* 0xff80000025257808 */ /* 0x000fe40001800000 */
[----:B------:R-:W-:-:S02]  /*1840*/  FMNMX R6, R36, R5, !PT ;  /* 0x0000000524067209 */ /* 0x000fc40007800000 */
[----:B------:R-:W-:Y:S01]  /*1850*/  ISETP.GE.AND P1, PT, R3, R4, PT ;  /* 0x000000040300720c */ /* 0x000fe20003f26270 */
[----:B------:R-:W-:Y:S01]  /*1860*/  VIADD R4, R18, 0x38 ;  /* 0x0000003812047836 */ /* 0x000fe20000000000 */
[----:B------:R-:W-:Y:S02]  /*1870*/  FSEL R40, R40, -INF , P6 ;  /* 0xff80000028287808 */ /* 0x000fe40003000000 */
[----:B------:R-:W-:Y:S02]  /*1880*/  FMNMX R5, R37, R6, !PT ;  /* 0x0000000625057209 */ /* 0x000fe40007800000 */
[----:B------:R-:W-:Y:S02]  /*1890*/  FSEL R43, R43, -INF , P3 ;  /* 0xff8000002b2b7808 */ /* 0x000fe40001800000 */
[----:B------:R-:W-:Y:S01]  /*18a0*/  ISETP.GE.AND P3, PT, R3, R4, PT ;  /* 0x000000040300720c */ /* 0x000fe20003f66270 */
[----:B------:R-:W-:Y:S01]  /*18b0*/  VIADD R4, R18, 0x39 ;  /* 0x0000003912047836 */ /* 0x000fe20000000000 */
[----:B------:R-:W-:-:S02]  /*18c0*/  FSEL R41, R41, -INF , P5 ;  /* 0xff80000029297808 */ /* 0x000fc40002800000 */
[----:B------:R-:W-:Y:S02]  /*18d0*/  FMNMX R6, R40, R5, !PT ;  /* 0x0000000528067209 */ /* 0x000fe40007800000 */
[----:B------:R-:W-:Y:S02]  /*18e0*/  FSEL R44, R44, -INF , P2 ;  /* 0xff8000002c2c7808 */ /* 0x000fe40001000000 */
[----:B------:R-:W-:Y:S02]  /*18f0*/  FSEL R52, R52, -INF , P3 ;  /* 0xff80000034347808 */ /* 0x000fe40001800000 */
[----:B------:R-:W-:Y:S02]  /*1900*/  FMNMX R5, R41, R6, !PT ;  /* 0x0000000629057209 */ /* 0x000fe40007800000 */
[----:B------:R-:W-:Y:S01]  /*1910*/  ISETP.GE.AND P3, PT, R3, R4, PT ;  /* 0x000000040300720c */ /* 0x000fe20003f66270 */
[----:B------:R-:W-:Y:S01]  /*1920*/  VIADD R4, R18, 0x31 ;  /* 0x0000003112047836 */ /* 0x000fe20000000000 */
[----:B------:R-:W-:-:S02]  /*1930*/  FSEL R45, R45, -INF , P4 ;  /* 0xff8000002d2d7808 */ /* 0x000fc40002000000 */
[----:B------:R-:W-:Y:S02]  /*1940*/  FMNMX R6, R44, R5, !PT ;  /* 0x000000052c067209 */ /* 0x000fe40007800000 */
[----:B------:R-:W-:Y:S02]  /*1950*/  FSEL R53, R53, -INF , P3 ;  /* 0xff80000035357808 */ /* 0x000fe40001800000 */
[----:B------:R-:W-:Y:S02]  /*1960*/  ISETP.GE.AND P3, PT, R3, R4, PT ;  /* 0x000000040300720c */ /* 0x000fe40003f66270 */
[----:B------:R-:W-:Y:S02]  /*1970*/  FSEL R48, R48, -INF , P1 ;  /* 0xff80000030307808 */ /* 0x000fe40000800000 */
[----:B------:R-:W-:Y:S02]  /*1980*/  FMNMX R3, R45, R6, !PT ;  /* 0x000000062d037209 */ /* 0x000fe40007800000 */
[----:B------:R-:W-:-:S02]  /*1990*/  FSEL R49, R49, -INF , P3 ;  /* 0xff80000031317808 */ /* 0x000fc40001800000 */
[----:B------:R-:W-:Y:S02]  /*19a0*/  FMNMX R4, R48, R3, !PT ;  /* 0x0000000330047209 */ /* 0x000fe40007800000 */
[----:B------:R-:W-:Y:S02]  /*19b0*/  FSEL R46, R46, -INF , P6 ;  /* 0xff8000002e2e7808 */ /* 0x000fe40003000000 */
[----:B------:R-:W-:Y:S02]  /*19c0*/  FMNMX R3, R49, R4, !PT ;  /* 0x0000000431037209 */ /* 0x000fe40007800000 */
[----:B------:R-:W-:Y:S02]  /*19d0*/  FSEL R47, R47, -INF , P5 ;  /* 0xff8000002f2f7808 */ /* 0x000fe40002800000 */
[----:B------:R-:W-:Y:S02]  /*19e0*/  FMNMX R4, R52, R3, !PT ;  /* 0x0000000334047209 */ /* 0x000fe40007800000 */
[----:B------:R-:W-:-:S02]  /*19f0*/  FMNMX R3, R26, R27, !PT ;  /* 0x0000001b1a037209 */ /* 0x000fc40007800000 */
[----:B------:R-:W-:Y:S02]  /*1a00*/  FMNMX R5, R53, R4, !PT ;  /* 0x0000000435057209 */ /* 0x000fe40007800000 */
[----:B------:R-:W-:Y:S02]  /*1a10*/  FMNMX R6, R30, R3, !PT ;  /* 0x000000031e067209 */ /* 0x000fe40007800000 */
[----:B------:R-:W-:Y:S01]  /*1a20*/  FSEL R50, R50, -INF , P2 ;  /* 0xff80000032327808 */ /* 0x000fe20001000000 */
[----:B------:R-:W1:Y:S01]  /*1a30*/  SHFL.BFLY PT, R4, R5, 0x1, 0x1f ;  /* 0x0c201f0005047f89 */ /* 0x000e6200000e0000 */
[----:B------:R-:W-:Y:S02]  /*1a40*/  FMNMX R3, R31, R6, !PT ;  /* 0x000000061f037209 */ /* 0x000fe40007800000 */
[----:B------:R-:W-:Y:S02]  /*1a50*/  FSEL R51, R51, -INF , P4 ;  /* 0xff80000033337808 */ /* 0x000fe40002000000 */
[----:B------:R-:W-:-:S02]  /*1a60*/  FMNMX R6, R34, R3, !PT ;  /* 0x0000000322067209 */ /* 0x000fc40007800000 */
[----:B------:R-:W-:Y:S02]  /*1a70*/  FSEL R54, R54, -INF , P1 ;  /* 0xff80000036367808 */ /* 0x000fe40000800000 */
[----:B------:R-:W-:Y:S02]  /*1a80*/  FMNMX R3, R35, R6, !PT ;  /* 0x0000000623037209 */ /* 0x000fe40007800000 */
[----:B------:R-:W-:Y:S02]  /*1a90*/  FSEL R55, R55, -INF , P3 ;  /* 0xff80000037377808 */ /* 0x000fe40001800000 */
[----:B------:R-:W-:-:S04]  /*1aa0*/  FMNMX R6, R38, R3, !PT ;  /* 0x0000000326067209 */ /* 0x000fc80007800000 */
[----:B------:R-:W-:-:S04]  /*1ab0*/  FMNMX R3, R39, R6, !PT ;  /* 0x0000000627037209 */ /* 0x000fc80007800000 */
[----:B------:R-:W-:Y:S02]  /*1ac0*/  FMNMX R6, R42, R3, !PT ;  /* 0x000000032a067209 */ /* 0x000fe40007800000 */
[----:B-1----:R-:W-:Y:S02]  /*1ad0*/  FMNMX R7, R5, R4, !PT ;  /* 0x0000000405077209 */ /* 0x002fe40007800000 */
[----:B------:R-:W-:-:S03]  /*1ae0*/  FMNMX R3, R43, R6, !PT ;  /* 0x000000062b037209 */ /* 0x000fc60007800000 */
[----:B------:R-:W1:Y:S01]  /*1af0*/  SHFL.BFLY PT, R4, R7, 0x2, 0x1f ;  /* 0x0c401f0007047f89 */ /* 0x000e6200000e0000 */
[----:B------:R-:W-:-:S04]  /*1b00*/  FMNMX R6, R46, R3, !PT ;  /* 0x000000032e067209 */ /* 0x000fc80007800000 */
[----:B------:R-:W-:-:S04]  /*1b10*/  FMNMX R3, R47, R6, !PT ;  /* 0x000000062f037209 */ /* 0x000fc80007800000 */
[----:B------:R-:W-:-:S04]  /*1b20*/  FMNMX R6, R50, R3, !PT ;  /* 0x0000000332067209 */ /* 0x000fc80007800000 */
[----:B------:R-:W-:-:S04]  /*1b30*/  FMNMX R3, R51, R6, !PT ;  /* 0x0000000633037209 */ /* 0x000fc80007800000 */
[----:B------:R-:W-:-:S04]  /*1b40*/  FMNMX R6, R54, R3, !PT ;  /* 0x0000000336067209 */ /* 0x000fc80007800000 */
[----:B------:R-:W-:Y:S02]  /*1b50*/  FMNMX R6, R55, R6, !PT ;  /* 0x0000000637067209 */ /* 0x000fe40007800000 */
[----:B-1----:R-:W-:-:S03]  /*1b60*/  FMNMX R4, R7, R4, !PT ;  /* 0x0000000407047209 */ /* 0x002fc60007800000 */
[----:B------:R-:W1:Y:S01]  /*1b70*/  SHFL.BFLY PT, R3, R6, 0x1, 0x1f ;  /* 0x0c201f0006037f89 */ /* 0x000e6200000e0000 */
[----:B------:R-:W-:-:S04]  /*1b80*/  FSETP.NEU.AND P0, PT, R4, -INF , PT ;  /* 0xff8000000400780b */ /* 0x000fc80003f0d000 */
[----:B------:R-:W-:Y:S02]  /*1b90*/  FSEL R8, R4, RZ, P0 ;  /* 0x000000ff04087208 */ /* 0x000fe40000000000 */
[----:B------:R-:W-:-:S03]  /*1ba0*/  ISETP.NE.AND P0, PT, R9, RZ, PT ;  /* 0x000000ff0900720c */ /* 0x000fc60003f05270 */
[----:B------:R-:W-:-:S04]  /*1bb0*/  FMUL R8, R8, UR6 ;  /* 0x0000000608087c20 */ /* 0x000fc80008400000 */
[--C-:B------:R-:W-:Y:S01]  /*1bc0*/  FFMA R24, R24, UR6, -R8.reuse ;  /* 0x0000000618187c23 */ /* 0x100fe20008000808 */
[--C-:B------:R-:W-:Y:S01]  /*1bd0*/  FFMA R25, R25, UR6, -R8.reuse ;  /* 0x0000000619197c23 */ /* 0x100fe20008000808 */
[--C-:B------:R-:W-:Y:S01]  /*1be0*/  FFMA R36, R36, UR6, -R8.reuse ;  /* 0x0000000624247c23 */ /* 0x100fe20008000808 */
[--C-:B------:R-:W-:Y:S01]  /*1bf0*/  FFMA R29, R29, UR6, -R8.reuse ;  /* 0x000000061d1d7c23 */ /* 0x100fe20008000808 */
[--C-:B------:R-:W-:Y:S01]  /*1c00*/  FFMA R32, R32, UR6, -R8.reuse ;  /* 0x0000000620207c23 */ /* 0x100fe20008000808 */
[----:B------:R-:W-:Y:S01]  /*1c10*/  FSETP.GEU.AND P5, PT, R24, -126, PT ;  /* 0xc2fc00001800780b */ /* 0x000fe20003fae000 */
[--C-:B------:R-:W-:Y:S01]  /*1c20*/  FFMA R33, R33, UR6, -R8.reuse ;  /* 0x0000000621217c23 */ /* 0x100fe20008000808 */
[----:B------:R-:W-:Y:S01]  /*1c30*/  FSETP.GEU.AND P2, PT, R25, -126, PT ;  /* 0xc2fc00001900780b */ /* 0x000fe20003f4e000 */
[--C-:B------:R-:W-:Y:S01]  /*1c40*/  FFMA R37, R37, UR6, -R8.reuse ;  /* 0x0000000625257c23 */ /* 0x100fe20008000808 */
[--C-:B------:R-:W-:Y:S01]  /*1c50*/  FFMA R28, R28, UR6, -R8.reuse ;  /* 0x000000061c1c7c23 */ /* 0x100fe20008000808 */
[----:B-1----:R-:W-:Y:S01]  /*1c60*/  FMNMX R3, R6, R3, !PT ;  /* 0x0000000306037209 */ /* 0x002fe20007800000 */
[--C-:B------:R-:W-:Y:S01]  /*1c70*/  FFMA R41, R41, UR6, -R8.reuse ;  /* 0x0000000629297c23 */ /* 0x100fe20008000808 */
[----:B------:R-:W-:Y:S01]  /*1c80*/  FSETP.GEU.AND P4, PT, R29, -126, PT ;  /* 0xc2fc00001d00780b */ /* 0x000fe20003f8e000 */
[--C-:B------:R-:W-:Y:S01]  /*1c90*/  FFMA R44, R44, UR6, -R8.reuse ;  /* 0x000000062c2c7c23 */ /* 0x100fe20008000808 */
[----:B------:R-:W-:Y:S01]  /*1ca0*/  FSETP.GEU.AND P3, PT, R32, -126, PT ;  /* 0xc2fc00002000780b */ /* 0x000fe20003f6e000 */
[----:B------:R-:W1:Y:S01]  /*1cb0*/  SHFL.BFLY PT, R6, R3, 0x2, 0x1f ;  /* 0x0c401f0003067f89 */ /* 0x000e6200000e0000 */
[----:B------:R-:W-:Y:S01]  /*1cc0*/  FSETP.GEU.AND P1, PT, R33, -126, PT ;  /* 0xc2fc00002100780b */ /* 0x000fe20003f2e000 */
[--C-:B------:R-:W-:Y:S01]  /*1cd0*/  FFMA R45, R45, UR6, -R8.reuse ;  /* 0x000000062d2d7c23 */ /* 0x100fe20008000808 */
[----:B------:R-:W-:Y:S01]  /*1ce0*/  @!P5 FMUL R24, R24, 0.5 ;  /* 0x3f0000001818d820 */ /* 0x000fe20000400000 */
[----:B------:R-:W-:Y:S01]  /*1cf0*/  FSETP.GEU.AND P6, PT, R28, -126, PT ;  /* 0xc2fc00001c00780b */ /* 0x000fe20003fce000 */
[----:B------:R-:W-:Y:S01]  /*1d00*/  @!P2 FMUL R25, R25, 0.5 ;  /* 0x3f0000001919a820 */ /* 0x000fe20000400000 */
[--C-:B------:R-:W-:Y:S01]  /*1d10*/  FFMA R48, R48, UR6, -R8.reuse ;  /* 0x0000000630307c23 */ /* 0x100fe20008000808 */
[--C-:B------:R-:W-:Y:S01]  /*1d20*/  FFMA R49, R49, UR6, -R8.reuse ;  /* 0x0000000631317c23 */ /* 0x100fe20008000808 */
[--C-:B------:R-:W-:Y:S01]  /*1d30*/  FFMA R40, R40, UR6, -R8.reuse ;  /* 0x0000000628287c23 */ /* 0x100fe20008000808 */
[----:B------:R-:W2:Y:S01]  /*1d40*/  MUFU.EX2 R24, R24 ;  /* 0x0000001800187308 */ /* 0x000ea20000000800 */
[----:B------:R-:W-:Y:S01]  /*1d50*/  @!P4 FMUL R29, R29, 0.5 ;  /* 0x3f0000001d1dc820 */ /* 0x000fe20000400000 */
[--C-:B------:R-:W-:Y:S01]  /*1d60*/  FFMA R52, R52, UR6, -R8.reuse ;  /* 0x0000000634347c23 */ /* 0x100fe20008000808 */
[----:B------:R-:W-:Y:S01]  /*1d70*/  @!P3 FMUL R32, R32, 0.5 ;  /* 0x3f0000002020b820 */ /* 0x000fe20000400000 */
[----:B------:R-:W-:Y:S01]  /*1d80*/  FFMA R53, R53, UR6, -R8 ;  /* 0x0000000635357c23 */ /* 0x000fe20008000808 */
[----:B------:R-:W-:-:S03]  /*1d90*/  @!P1 FMUL R33, R33, 0.5 ;  /* 0x3f00000021219820 */ /* 0x000fc60000400000 */
[----:B------:R-:W3:Y:S01]  /*1da0*/  MUFU.EX2 R25, R25 ;  /* 0x0000001900197308 */ /* 0x000ee20000000800 */
[----:B------:R-:W-:Y:S01]  /*1db0*/  @!P6 FMUL R28, R28, 0.5 ;  /* 0x3f0000001c1ce820 */ /* 0x000fe20000400000 */
[----:B-1----:R-:W-:-:S06]  /*1dc0*/  FMNMX R6, R3, R6, !PT ;  /* 0x0000000603067209 */ /* 0x002fcc0007800000 */
[----:B------:R-:W1:Y:S01]  /*1dd0*/  MUFU.EX2 R29, R29 ;  /* 0x0000001d001d7308 */ /* 0x000e620000000800 */
[----:B--2---:R-:W-:Y:S01]  /*1de0*/  @!P5 FMUL R24, R24, R24 ;  /* 0x000000181818d220 */ /* 0x004fe20000400000 */
[----:B------:R-:W-:-:S06]  /*1df0*/  FSETP.GEU.AND P5, PT, R36, -126, PT ;  /* 0xc2fc00002400780b */ /* 0x000fcc0003fae000 */
[----:B------:R-:W2:Y:S01]  /*1e00*/  MUFU.EX2 R32, R32 ;  /* 0x0000002000207308 */ /* 0x000ea20000000800 */
[----:B---3--:R-:W-:Y:S01]  /*1e10*/  @!P2 FMUL R25, R25, R25 ;  /* 0x000000191919a220 */ /* 0x008fe20000400000 */
[----:B------:R-:W-:-:S05]  /*1e20*/  FSETP.GEU.AND P2, PT, R37, -126, PT ;  /* 0xc2fc00002500780b */ /* 0x000fca0003f4e000 */
[----:B------:R-:W-:Y:S01]  /*1e30*/  @!P5 FMUL R36, R36, 0.5 ;  /* 0x3f0000002424d820 */ /* 0x000fe20000400000 */
[----:B------:R-:W3:Y:S01]  /*1e40*/  MUFU.EX2 R33, R33 ;  /* 0x0000002100217308 */ /* 0x000ee20000000800 */
[----:B-1----:R-:W-:Y:S01]  /*1e50*/  @!P4 FMUL R29, R29, R29 ;  /* 0x0000001d1d1dc220 */ /* 0x002fe20000400000 */
[----:B------:R-:W-:-:S05]  /*1e60*/  FSETP.GEU.AND P4, PT, R41, -126, PT ;  /* 0xc2fc00002900780b */ /* 0x000fca0003f8e000 */
[----:B------:R-:W-:Y:S01]  /*1e70*/  @!P2 FMUL R37, R37, 0.5 ;  /* 0x3f0000002525a820 */ /* 0x000fe20000400000 */
[----:B------:R-:W1:Y:S01]  /*1e80*/  MUFU.EX2 R36, R36 ;  /* 0x0000002400247308 */ /* 0x000e620000000800 */
[----:B--2---:R-:W-:Y:S01]  /*1e90*/  @!P3 FMUL R32, R32, R32 ;  /* 0x000000202020b220 */ /* 0x004fe20000400000 */
[----:B------:R-:W-:-:S05]  /*1ea0*/  FSETP.GEU.AND P3, PT, R44, -126, PT ;  /* 0xc2fc00002c00780b */ /* 0x000fca0003f6e000 */
[----:B------:R-:W-:Y:S01]  /*1eb0*/  @!P4 FMUL R41, R41, 0.5 ;  /* 0x3f0000002929c820 */ /* 0x000fe20000400000 */
[----:B------:R-:W2:Y:S01]  /*1ec0*/  MUFU.EX2 R37, R37 ;  /* 0x0000002500257308 */ /* 0x000ea20000000800 */
[----:B---3--:R-:W-:Y:S01]  /*1ed0*/  @!P1 FMUL R33, R33, R33 ;  /* 0x0000002121219220 */ /* 0x008fe20000400000 */
[----:B------:R-:W-:-:S05]  /*1ee0*/  FSETP.GEU.AND P1, PT, R45, -126, PT ;  /* 0xc2fc00002d00780b */ /* 0x000fca0003f2e000 */
[----:B------:R-:W-:Y:S01]  /*1ef0*/  @!P3 FMUL R44, R44, 0.5 ;  /* 0x3f0000002c2cb820 */ /* 0x000fe20000400000 */
[----:B------:R-:W3:Y:S01]  /*1f00*/  MUFU.EX2 R28, R28 ;  /* 0x0000001c001c7308 */ /* 0x000ee20000000800 */
[----:B-1----:R-:W-:Y:S01]  /*1f10*/  @!P5 FMUL R36, R36, R36 ;  /* 0x000000242424d220 */ /* 0x002fe20000400000 */
[----:B------:R-:W-:-:S04]  /*1f20*/  FSETP.NEU.AND P5, PT, R6, -INF , PT ;  /* 0xff8000000600780b */ /* 0x000fc80003fad000 */
[----:B------:R-:W-:Y:S01]  /*1f30*/  FSEL R3, R6, RZ, P5 ;  /* 0x000000ff06037208 */ /* 0x000fe20002800000 */
[----:B------:R-:W-:Y:S01]  /*1f40*/  @!P1 FMUL R45, R45, 0.5 ;  /* 0x3f0000002d2d9820 */ /* 0x000fe20000400000 */
[----:B------:R-:W-:Y:S01]  /*1f50*/  FSETP.GEU.AND P5, PT, R49, -126, PT ;  /* 0xc2fc00003100780b */ /* 0x000fe20003fae000 */
[----:B--2---:R-:W-:Y:S01]  /*1f60*/  @!P2 FMUL R37, R37, R37 ;  /* 0x000000252525a220 */ /* 0x004fe20000400000 */
[----:B------:R-:W-:Y:S01]  /*1f70*/  FSETP.GEU.AND P2, PT, R48, -126, PT ;  /* 0xc2fc00003000780b */ /* 0x000fe20003f4e000 */
[----:B------:R-:W1:Y:S01]  /*1f80*/  MUFU.EX2 R10, R41 ;  /* 0x00000029000a7308 */ /* 0x000e620000000800 */
[----:B------:R-:W-:-:S04]  /*1f90*/  FMUL R3, R3, UR6 ;  /* 0x0000000603037c20 */ /* 0x000fc80008400000 */
[--C-:B------:R-:W-:Y:S01]  /*1fa0*/  FFMA R26, R26, UR6, -R3.reuse ;  /* 0x000000061a1a7c23 */ /* 0x100fe20008000803 */
[----:B---3--:R-:W-:Y:S01]  /*1fb0*/  @!P6 FMUL R28, R28, R28 ;  /* 0x0000001c1c1ce220 */ /* 0x008fe20000400000 */
[----:B------:R-:W-:Y:S01]  /*1fc0*/  FSETP.GEU.AND P6, PT, R40, -126, PT ;  /* 0xc2fc00002800780b */ /* 0x000fe20003fce000 */
[----:B------:R-:W2:Y:S01]  /*1fd0*/  MUFU.EX2 R9, R44 ;  /* 0x0000002c00097308 */ /* 0x000ea20000000800 */
[--C-:B------:R-:W-:Y:S01]  /*1fe0*/  FFMA R27, R27, UR6, -R3.reuse ;  /* 0x000000061b1b7c23 */ /* 0x100fe20008000803 */
[----:B------:R-:W-:Y:S01]  /*1ff0*/  @!P5 FMUL R49, R49, 0.5 ;  /* 0x3f0000003131d820 */ /* 0x000fe20000400000 */
[--C-:B------:R-:W-:Y:S01]  /*2000*/  FFMA R30, R30, UR6, -R3.reuse ;  /* 0x000000061e1e7c23 */ /* 0x100fe20008000803 */
[----:B------:R-:W-:Y:S01]  /*2010*/  @!P2 FMUL R48, R48, 0.5 ;  /* 0x3f0000003030a820 */ /* 0x000fe20000400000 */
[--C-:B------:R-:W-:Y:S01]  /*2020*/  FFMA R31, R31, UR6, -R3.reuse ;  /* 0x000000061f1f7c23 */ /* 0x100fe20008000803 */
[--C-:B------:R-:W-:Y:S01]  /*2030*/  FFMA R5, R35, UR6, -R3.reuse ;  /* 0x0000000623057c23 */ /* 0x100fe20008000803 */
[--C-:B------:R-:W-:Y:S01]  /*2040*/  FFMA R38, R38, UR6, -R3.reuse ;  /* 0x0000000626267c23 */ /* 0x100fe20008000803 */
[----:B------:R-:W3:Y:S01]  /*2050*/  MUFU.EX2 R12, R45 ;  /* 0x0000002d000c7308 */ /* 0x000ee20000000800 */
[----:B-1----:R-:W-:Y:S01]  /*2060*/  @!P4 FMUL R10, R10, R10 ;  /* 0x0000000a0a0ac220 */ /* 0x002fe20000400000 */
[----:B------:R-:W-:Y:S01]  /*2070*/  FSETP.GEU.AND P4, PT, R53, -126, PT ;  /* 0xc2fc00003500780b */ /* 0x000fe20003f8e000 */
[--C-:B------:R-:W-:Y:S01]  /*2080*/  FFMA R39, R39, UR6, -R3.reuse ;  /* 0x0000000627277c23 */ /* 0x100fe20008000803 */
[----:B------:R-:W-:Y:S01]  /*2090*/  @!P6 FMUL R40, R40, 0.5 ;  /* 0x3f0000002828e820 */ /* 0x000fe20000400000 */
[--C-:B------:R-:W-:Y:S01]  /*20a0*/  FFMA R43, R43, UR6, -R3.reuse ;  /* 0x000000062b2b7c23 */ /* 0x100fe20008000803 */
[--C-:B------:R-:W-:Y:S01]  /*20b0*/  FFMA R34, R34, UR6, -R3.reuse ;  /* 0x0000000622227c23 */ /* 0x100fe20008000803 */
[--C-:B------:R-:W-:Y:S01]  /*20c0*/  FFMA R47, R47, UR6, -R3.reuse ;  /* 0x000000062f2f7c23 */ /* 0x100fe20008000803 */
[----:B------:R-:W1:Y:S01]  /*20d0*/  MUFU.EX2 R11, R48 ;  /* 0x00000030000b7308 */ /* 0x000e620000000800 */
[----:B--2---:R-:W-:Y:S01]  /*20e0*/  @!P3 FMUL R9, R9, R9 ;  /* 0x000000090909b220 */ /* 0x004fe20000400000 */
[----:B------:R-:W-:Y:S01]  /*20f0*/  FSETP.GEU.AND P3, PT, R26, -126, PT ;  /* 0xc2fc00001a00780b */ /* 0x000fe20003f6e000 */
[--C-:B------:R-:W-:Y:S01]  /*2100*/  FFMA R50, R50, UR6, -R3.reuse ;  /* 0x0000000632327c23 */ /* 0x100fe20008000803 */
[--C-:B------:R-:W-:Y:S01]  /*2110*/  FFMA R51, R51, UR6, -R3.reuse ;  /* 0x0000000633337c23 */ /* 0x100fe20008000803 */
[----:B------:R-:W-:-:S02]  /*2120*/  FFMA R54, R54, UR6, -R3 ;  /* 0x0000000636367c23 */ /* 0x000fc40008000803 */
[----:B------:R-:W-:Y:S01]  /*2130*/  @!P4 FMUL R53, R53, 0.5 ;  /* 0x3f0000003535c820 */ /* 0x000fe20000400000 */
        /* <DEDUP_REMOVED lines=10> */
[----:B------:R-:W-:-:S03]  /*21e0*/  FSETP.GEU.AND P5, PT, R31, -126, PT ;  /* 0xc2fc00001f00780b */ /* 0x000fc60003fae000 */
[----:B------:R-:W-:Y:S02]  /*21f0*/  FADD R41, R33, R8 ;  /* 0x0000000821297221 */ /* 0x000fe40000000000 */
[----:B------:R-:W-:Y:S01]  /*2200*/  @!P2 FMUL R30, R30, 0.5 ;  /* 0x3f0000001e1ea820 */ /* 0x000fe20000400000 */
[----:B------:R2:W4:Y:S01]  /*2210*/  MUFU.EX2 R15, R26 ;  /* 0x0000001a000f7308 */ /* 0x0005220000000800 */
[----:B---3--:R-:W-:Y:S01]  /*2220*/  @!P6 FMUL R7, R7, R7 ;  /* 0x000000070707e220 */ /* 0x008fe20000400000 */
[----:B------:R-:W-:-:S05]  /*2230*/  FSETP.GEU.AND P6, PT, R52, -126, PT ;  /* 0xc2fc00003400780b */ /* 0x000fca0003fce000 */
[----:B------:R-:W-:Y:S01]  /*2240*/  @!P5 FMUL R31, R31, 0.5 ;  /* 0x3f0000001f1fd820 */ /* 0x000fe20000400000 */
[----:B------:R3:W5:Y:S01]  /*2250*/  MUFU.EX2 R20, R27 ;  /* 0x0000001b00147308 */ /* 0x0007620000000800 */
[----:B--2---:R-:W-:Y:S01]  /*2260*/  FFMA R26, R42, UR6, -R3 ;  /* 0x000000062a1a7c23 */ /* 0x004fe20008000803 */
[----:B-1----:R-:W-:Y:S01]  /*2270*/  @!P4 FMUL R14, R14, R14 ;  /* 0x0000000e0e0ec220 */ /* 0x002fe20000400000 */
[----:B------:R-:W-:-:S03]  /*2280*/  FSETP.GEU.AND P4, PT, R5, -126, PT ;  /* 0xc2fc00000500780b */ /* 0x000fc60003f8e000 */
[----:B------:R-:W-:Y:S01]  /*2290*/  FADD R45, R37, R14 ;  /* 0x0000000e252d7221 */ /* 0x000fe20000000000 */
[----:B------:R-:W-:Y:S01]  /*22a0*/  @!P6 FMUL R52, R52, 0.5 ;  /* 0x3f0000003434e820 */ /* 0x000fe20000400000 */
[----:B------:R1:W2:Y:S01]  /*22b0*/  MUFU.EX2 R21, R30 ;  /* 0x0000001e00157308 */ /* 0x0002a20000000800 */
[----:B----4-:R-:W-:Y:S01]  /*22c0*/  @!P3 FMUL R15, R15, R15 ;  /* 0x0000000f0f0fb220 */ /* 0x010fe20000400000 */
[----:B------:R-:W-:Y:S01]  /*22d0*/  FSETP.GEU.AND P3, PT, R38, -126, PT ;  /* 0xc2fc00002600780b */ /* 0x000fe20003f6e000 */
[--C-:B---3--:R-:W-:Y:S01]  /*22e0*/  FFMA R27, R46, UR6, -R3.reuse ;  /* 0x000000062e1b7c23 */ /* 0x108fe20008000803 */
[----:B------:R-:W-:-:S04]  /*22f0*/  FFMA R3, R55, UR6, -R3 ;  /* 0x0000000637037c23 */ /* 0x000fc80008000803 */
[----:B------:R-:W3:Y:S01]  /*2300*/  MUFU.EX2 R40, R31 ;  /* 0x0000001f00287308 */ /* 0x000ee20000000800 */
[----:B-----5:R-:W-:Y:S01]  /*2310*/  @!P1 FMUL R20, R20, R20 ;  /* 0x0000001414149220 */ /* 0x020fe20000400000 */
[----:B------:R-:W-:Y:S01]  /*2320*/  FSETP.GEU.AND P1, PT, R39, -126, PT ;  /* 0xc2fc00002700780b */ /* 0x000fe20003f2e000 */
[----:B------:R-:W-:Y:S01]  /*2330*/  @!P4 FMUL R5, R5, 0.5 ;  /* 0x3f0000000505c820 */ /* 0x000fe20000400000 */
[----:B-1----:R-:W-:-:S03]  /*2340*/  FADD R30, R29, R12 ;  /* 0x0000000c1d1e7221 */ /* 0x002fc60000000000 */
[----:B------:R-:W-:Y:S01]  /*2350*/  @!P3 FMUL R38, R38, 0.5 ;  /* 0x3f0000002626b820 */ /* 0x000fe20000400000 */
[----:B------:R-:W1:Y:S01]  /*2360*/  MUFU.EX2 R13, R52 ;  /* 0x00000034000d7308 */ /* 0x000e620000000800 */
[----:B--2---:R-:W-:Y:S01]  /*2370*/  @!P2 FMUL R21, R21, R21 ;  /* 0x000000151515a220 */ /* 0x004fe20000400000 */
[----:B------:R-:W-:Y:S01]  /*2380*/  FSETP.GEU.AND P2, PT, R26, -126, PT ;  /* 0xc2fc00001a00780b */ /* 0x000fe20003f4e000 */
[----:B------:R-:W-:-:S04]  /*2390*/  FADD R45, R30, R45 ;  /* 0x0000002d1e2d7221 */ /* 0x000fc80000000000 */
[----:B------:R-:W-:Y:S01]  /*23a0*/  @!P1 FMUL R39, R39, 0.5 ;  /* 0x3f00000027279820 */ /* 0x000fe20000400000 */
[----:B------:R2:W4:Y:S01]  /*23b0*/  MUFU.EX2 R42, R5 ;  /* 0x00000005002a7308 */ /* 0x0005220000000800 */
[----:B---3--:R-:W-:Y:S01]  /*23c0*/  @!P5 FMUL R40, R40, R40 ;  /* 0x000000282828d220 */ /* 0x008fe20000400000 */
[----:B------:R-:W-:-:S05]  /*23d0*/  FSETP.GEU.AND P5, PT, R43, -126, PT ;  /* 0xc2fc00002b00780b */ /* 0x000fca0003fae000 */
[----:B------:R-:W-:Y:S01]  /*23e0*/  @!P2 FMUL R26, R26, 0.5 ;  /* 0x3f0000001a1aa820 */ /* 0x000fe20000400000 */
[----:B------:R3:W5:Y:S01]  /*23f0*/  MUFU.EX2 R31, R38 ;  /* 0x00000026001f7308 */ /* 0x0007620000000800 */
[----:B-1----:R-:W-:Y:S01]  /*2400*/  @!P6 FMUL R13, R13, R13 ;  /* 0x0000000d0d0de220 */ /* 0x002fe20000400000 */
[----:B------:R-:W-:Y:S01]  /*2410*/  FSETP.GEU.AND P6, PT, R34, -126, PT ;  /* 0xc2fc00002200780b */ /* 0x000fe20003fce000 */
[----:B--2---:R-:W-:Y:S01]  /*2420*/  FADD R5, R24, R7 ;  /* 0x0000000718057221 */ /* 0x004fe20000000000 */
[----:B------:R-:W-:-:S03]  /*2430*/  F2FP.BF16.F32.PACK_AB R24, R25, R24 ;  /* 0x000000181918723e */ /* 0x000fc600000010ff */
[----:B------:R-:W-:Y:S01]  /*2440*/  @!P5 FMUL R43, R43, 0.5 ;  /* 0x3f0000002b2bd820 */ /* 0x000fe20000400000 */
[----:B------:R-:W1:Y:S01]  /*2450*/  MUFU.EX2 R44, R39 ;  /* 0x00000027002c7308 */ /* 0x000e620000000800 */
[----:B----4-:R-:W-:Y:S01]  /*2460*/  @!P4 FMUL R42, R42, R42 ;  /* 0x0000002a2a2ac220 */ /* 0x010fe20000400000 */
[----:B------:R-:W-:Y:S01]  /*2470*/  FSETP.GEU.AND P4, PT, R47, -126, PT ;  /* 0xc2fc00002f00780b */ /* 0x000fe20003f8e000 */
[----:B---3--:R-:W-:-:S04]  /*2480*/  FADD R38, R36, R13 ;  /* 0x0000000d24267221 */ /* 0x008fc80000000000 */
[----:B------:R-:W-:Y:S01]  /*2490*/  @!P6 FMUL R34, R34, 0.5 ;  /* 0x3f0000002222e820 */ /* 0x000fe20000400000 */
[----:B------:R2:W3:Y:S01]  /*24a0*/  MUFU.EX2 R46, R26 ;  /* 0x0000001a002e7308 */ /* 0x0004e20000000800 */
[----:B-----5:R-:W-:Y:S01]  /*24b0*/  @!P3 FMUL R31, R31, R31 ;  /* 0x0000001f1f1fb220 */ /* 0x020fe20000400000 */
        /* <DEDUP_REMOVED lines=9> */
[----:B---3--:R-:W-:Y:S01]  /*2550*/  @!P2 FMUL R46, R46, R46 ;  /* 0x0000002e2e2ea220 */ /* 0x008fe20000400000 */
[----:B------:R-:W-:Y:S01]  /*2560*/  FSETP.GEU.AND P2, PT, R54, -126, PT ;  /* 0xc2fc00003600780b */ /* 0x000fe20003f4e000 */
[----:B----4-:R-:W-:Y:S01]  /*2570*/  FADD R34, R32, R11 ;  /* 0x0000000b20227221 */ /* 0x010fe20000000000 */
[----:B------:R-:W-:-:S03]  /*2580*/  FADD R26, R26, R41 ;  /* 0x000000291a1a7221 */ /* 0x000fc60000000000 */
[----:B------:R-:W-:Y:S01]  /*2590*/  @!P1 FMUL R51, R51, 0.5 ;  /* 0x3f00000033339820 */ /* 0x000fe20000400000 */
[----:B------:R-:W2:Y:S01]  /*25a0*/  MUFU.EX2 R47, R47 ;  /* 0x0000002f002f7308 */ /* 0x000ea20000000800 */
[----:B-----5:R-:W-:Y:S01]  /*25b0*/  @!P6 FMUL R35, R35, R35 ;  /* 0x000000232323e220 */ /* 0x020fe20000400000 */
[----:B------:R-:W-:Y:S01]  /*25c0*/  FSETP.GEU.AND P6, PT, R27, -126, PT ;  /* 0xc2fc00001b00780b */ /* 0x000fe20003fce000 */
[----:B------:R-:W-:Y:S01]  /*25d0*/  FADD R5, R5, R34 ;  /* 0x0000002205057221 */ /* 0x000fe20000000000 */
[----:B------:R-:W-:-:S03]  /*25e0*/  FADD R26, R26, R45 ;  /* 0x0000002d1a1a7221 */ /* 0x000fc60000000000 */
[----:B------:R-:W-:Y:S01]  /*25f0*/  @!P2 FMUL R54, R54, 0.5 ;  /* 0x3f0000003636a820 */ /* 0x000fe20000400000 */
[----:B------:R-:W3:Y:S01]  /*2600*/  MUFU.EX2 R50, R50 ;  /* 0x0000003200327308 */ /* 0x000ee20000000800 */
[----:B-1----:R-:W-:Y:S01]  /*2610*/  @!P5 FMUL R43, R43, R43 ;  /* 0x0000002b2b2bd220 */ /* 0x002fe20000400000 */
[----:B------:R-:W-:-:S05]  /*2620*/  FSETP.GEU.AND P5, PT, R3, -126, PT ;  /* 0xc2fc00000300780b */ /* 0x000fca0003fae000 */
[----:B------:R-:W-:Y:S01]  /*2630*/  @!P6 FMUL R27, R27, 0.5 ;  /* 0x3f0000001b1be820 */ /* 0x000fe20000400000 */
[----:B------:R-:W1:Y:S01]  /*2640*/  MUFU.EX2 R51, R51 ;  /* 0x0000003300337308 */ /* 0x000e620000000800 */
[----:B--2---:R-:W-:-:S04]  /*2650*/  @!P4 FMUL R47, R47, R47 ;  /* 0x0000002f2f2fc220 */ /* 0x004fc80000400000 */
[----:B------:R-:W-:Y:S02]  /*2660*/  FADD R34, R40, R47 ;  /* 0x0000002f28227221 */ /* 0x000fe40000000000 */
[----:B------:R-:W-:Y:S01]  /*2670*/  @!P5 FMUL R3, R3, 0.5 ;  /* 0x3f0000000303d820 */ /* 0x000fe20000400000 */
[----:B------:R2:W4:Y:S01]  /*2680*/  MUFU.EX2 R48, R27 ;  /* 0x0000001b00307308 */ /* 0x0005220000000800 */
[----:B---3--:R-:W-:-:S04]  /*2690*/  @!P3 FMUL R50, R50, R50 ;  /* 0x000000323232b220 */ /* 0x008fc80000400000 */
[----:B------:R-:W-:-:S03]  /*26a0*/  FADD R52, R35, R50 ;  /* 0x0000003223347221 */ /* 0x000fc60000000000 */
[----:B------:R-:W3:Y:S01]  /*26b0*/  MUFU.EX2 R54, R54 ;  /* 0x0000003600367308 */ /* 0x000ee20000000800 */
[----:B--2---:R-:W-:Y:S01]  /*26c0*/  FADD R27, R28, R9 ;  /* 0x000000091c1b7221 */ /* 0x004fe20000000000 */
[----:B-1----:R-:W-:-:S03]  /*26d0*/  @!P1 FMUL R51, R51, R51 ;  /* 0x0000003333339220 */ /* 0x002fc60000400000 */
[----:B------:R-:W-:Y:S01]  /*26e0*/  FADD R38, R27, R38 ;  /* 0x000000261b267221 */ /* 0x000fe20000000000 */
[----:B------:R-:W-:Y:S01]  /*26f0*/  FADD R27, R20, R43 ;  /* 0x0000002b141b7221 */ /* 0x000fe20000000000 */
[----:B------:R-:W-:Y:S01]  /*2700*/  FADD R56, R42, R51 ;  /* 0x000000332a387221 */ /* 0x000fe20000000000 */
[----:B------:R1:W2:Y:S01]  /*2710*/  MUFU.EX2 R39, R3 ;  /* 0x0000000300277308 */ /* 0x0002a20000000800 */
[----:B------:R-:W-:Y:S01]  /*2720*/  FADD R5, R5, R38 ;  /* 0x0000002605057221 */ /* 0x000fe20000000000 */
[----:B----4-:R-:W-:Y:S01]  /*2730*/  @!P6 FMUL R48, R48, R48 ;  /* 0x000000303030e220 */ /* 0x010fe20000400000 */
[----:B------:R-:W-:Y:S01]  /*2740*/  IMAD.U32 R38, RZ, RZ, UR8 ;  /* 0x00000008ff267e24 */ /* 0x000fe2000f8e00ff */
[----:B------:R-:W-:Y:S01]  /*2750*/  UIADD3 UR8, UR41, 0x1, URZ ;  /* 0x0000000129087890 */ /* 0x000fe2000fffe03f */
[----:B------:R-:W-:Y:S01]  /*2760*/  FADD R27, R27, R56 ;  /* 0x000000381b1b7221 */ /* 0x000fe20000000000 */
[----:B------:R-:W-:Y:S01]  /*2770*/  FADD R30, R21, R48 ;  /* 0x00000030151e7221 */ /* 0x000fe20000000000 */
[----:B------:R4:W-:Y:S01]  /*2780*/  SYNCS.ARRIVE.TRANS64.A1T0 RZ, [R38+UR10], RZ ;  /* 0x000000ff26ff79a7 */ /* 0x0009e2000810000a */
[----:B------:R-:W-:Y:S01]  /*2790*/  UISETP.NE.AND UP0, UPT, UR8, 0x5, UPT ;  /* 0x000000050800788c */ /* 0x000fe2000bf05270 */
[----:B---3--:R-:W-:Y:S01]  /*27a0*/  @!P2 FMUL R54, R54, R54 ;  /* 0x000000363636a220 */ /* 0x008fe20000400000 */
[----:B-1----:R-:W-:-:S02]  /*27b0*/  FADD R3, R15, R46 ;  /* 0x0000002e0f037221 */ /* 0x002fc40000000000 */
[----:B------:R-:W-:Y:S01]  /*27c0*/  USEL UR6, URZ, 0x1, UP0 ;  /* 0x000000013f067887 */ /* 0x000fe20008000000 */
[----:B------:R-:W-:Y:S01]  /*27d0*/  FADD R41, R31, R54 ;  /* 0x000000361f297221 */ /* 0x000fe20000000000 */
[----:B------:R-:W-:Y:S01]  /*27e0*/  FADD R3, R3, R52 ;  /* 0x0000003403037221 */ /* 0x000fe20000000000 */
[----:B------:R-:W-:Y:S01]  /*27f0*/  USEL UR8, UR8, URZ, UP0 ;  /* 0x0000003f08087287 */ /* 0x000fe20008000000 */
[----:B----4-:R-:W-:Y:S01]  /*2800*/  F2FP.BF16.F32.PACK_AB R38, R14, R13 ;  /* 0x0000000d0e26723e */ /* 0x010fe200000010ff */
[----:B--2---:R-:W-:Y:S01]  /*2810*/  @!P5 FMUL R39, R39, R39 ;  /* 0x000000272727d220 */ /* 0x004fe20000400000 */
[----:B------:R-:W-:Y:S01]  /*2820*/  FADD R30, R30, R41 ;  /* 0x000000291e1e7221 */ /* 0x000fe20000000000 */
[----:B------:R-:W-:Y:S02]  /*2830*/  LOP3.LUT R22, R22, UR6, RZ, 0x3c, !PT ;  /* 0x0000000616167c12 */ /* 0x000fe4000f8e3cff */
[----:B------:R-:W-:Y:S01]  /*2840*/  FADD R49, R44, R39 ;  /* 0x000000272c317221 */ /* 0x000fe20000000000 */
[----:B------:R-:W-:Y:S01]  /*2850*/  FADD R30, R3, R30 ;  /* 0x0000001e031e7221 */ /* 0x000fe20000000000 */
[----:B------:R-:W-:Y:S01]  /*2860*/  FADD R3, R5, R26 ;  /* 0x0000001a05037221 */ /* 0x000fe20000000000 */
[----:B------:R-:W-:Y:S01]  /*2870*/  F2FP.BF16.F32.PACK_AB R26, R29, R28 ;  /* 0x0000001c1d1a723e */ /* 0x000fe200000010ff */
[----:B------:R-:W-:Y:S01]  /*2880*/  FADD R34, R34, R49 ;  /* 0x0000003122227221 */ /* 0x000fe20000000000 */
[----:B------:R-:W-:-:S02]  /*2890*/  F2FP.BF16.F32.PACK_AB R28, R33, R32 ;  /* 0x00000020211c723e */ /* 0x000fc400000010ff */
[----:B------:R-:W-:Y:S01]  /*28a0*/  F2FP.BF16.F32.PACK_AB R29, R42, R35 ;  /* 0x000000232a1d723e */ /* 0x000fe200000010ff */
[----:B------:R-:W-:Y:S01]  /*28b0*/  FADD R27, R27, R34 ;  /* 0x000000221b1b7221 */ /* 0x000fe20000000000 */
[----:B------:R-:W-:Y:S02]  /*28c0*/  F2FP.BF16.F32.PACK_AB R32, R10, R7 ;  /* 0x000000070a20723e */ /* 0x000fe400000010ff */
[----:B------:R-:W-:Y:S01]  /*28d0*/  F2FP.BF16.F32.PACK_AB R34, R12, R9 ;  /* 0x000000090c22723e */ /* 0x000fe200000010ff */
[----:B------:R-:W-:Y:S01]  /*28e0*/  FADD R5, R30, R27 ;  /* 0x0000001b1e057221 */ /* 0x000fe20000000000 */
[----:B------:R-:W-:Y:S02]  /*28f0*/  F2FP.BF16.F32.PACK_AB R30, R37, R36 ;  /* 0x00000024251e723e */ /* 0x000fe400000010ff */
[----:B------:R-:W-:Y:S02]  /*2900*/  F2FP.BF16.F32.PACK_AB R36, R8, R11 ;  /* 0x0000000b0824723e */ /* 0x000fe400000010ff */
[----:B------:R-:W-:-:S02]  /*2910*/  F2FP.BF16.F32.PACK_AB R27, R40, R21 ;  /* 0x00000015281b723e */ /* 0x000fc400000010ff */
[----:B------:R-:W-:Y:S02]  /*2920*/  F2FP.BF16.F32.PACK_AB R31, R44, R31 ;  /* 0x0000001f2c1f723e */ /* 0x000fe400000010ff */
[----:B------:R-:W-:Y:S02]  /*2930*/  F2FP.BF16.F32.PACK_AB R33, R43, R46 ;  /* 0x0000002e2b21723e */ /* 0x000fe400000010ff */
[----:B------:R-:W-:Y:S02]  /*2940*/  F2FP.BF16.F32.PACK_AB R35, R47, R48 ;  /* 0x000000302f23723e */ /* 0x000fe400000010ff */
[----:B------:R-:W-:Y:S01]  /*2950*/  F2FP.BF16.F32.PACK_AB R37, R51, R50 ;  /* 0x000000323325723e */ /* 0x000fe200000010ff */
[----:B------:R-:W-:Y:S06]  /*2960*/  @!P0 BRA `(.L_x_21) ;  /* 0x0000000000048947 */ /* 0x000fec0003800000 */
[----:B------:R-:W-:Y:S01]  /*2970*/  BPT.TRAP 0x1 ;  /* 0x000000040000795c */ /* 0x000fe20000300000 */
.L_x_21:
[----:B------:R-:W-:Y:S01]  /*2980*/  ULEA UR6, UR8, UR46, 0x3 ;  /* 0x0000002e08067291 */ /* 0x000fe2000f8e183f */
[----:B------:R-:W-:-:S08]  /*2990*/  SHF.L.U32 R7, R22, 0x1f, RZ ;  /* 0x0000001f16077819 */ /* 0x000fd000000006ff */
[----:B------:R-:W1:Y:S02]  /*29a0*/  SYNCS.PHASECHK.TRANS64.TRYWAIT P1, [UR6+0x4a00], R7 ;  /* 0x004a0007ff0075a7 */ /* 0x000e640008020146 */
[----:B-1----:R-:W-:Y:S05]  /*29b0*/  @!P1 BRA `(.L_x_22) ;  /* 0x0000005c00a09947 */ /* 0x002fea0003800000 */
.L_x_123:
[----:B------:R-:W-:Y:S01]  /*29c0*/  ULEA UR10, UR8, UR47, 0x7 ;  /* 0x0000002f080a7291 */ /* 0x000fe2000f8e383f */
[----:B------:R-:W-:Y:S01]  /*29d0*/  WARPGROUP.ARRIVE ;  /* 0x00000000000079c5 */ /* 0x000fe20000000000 */
[----:B------:R-:W-:Y:S01]  /*29e0*/  UMOV UR7, 0xc0000010 ;  /* 0xc000001000077882 */ /* 0x000fe20000000000 */
[----:B------:R-:W-:-:S04]  /*29f0*/  F2FP.BF16.F32.PACK_AB R39, R39, R54 ;  /* 0x000000362727723e */ /* 0x000fc800000010ff */
[----:B------:R-:W-:Y:S02]  /*2a00*/  UMOV UR6, UR10 ;  /* 0x0000000a00067c82 */ /* 0x000fe40008000000 */
[----:B------:R-:W-:Y:S01]  /*2a10*/  HGMMA.64x16x16.F32.BF16 R56, R24, gdesc[UR4].tnspB, RZ, !UPT, gsb0 ;  /* 0x4020000418387df0 */ /* 0x000fe2000c0018ff */
[----:B------:R-:W-:Y:S01]  /*2a20*/  UIADD3 UR6, UR10, 0x20, URZ ;  /* 0x000000200a067890 */ /* 0x000fe2000fffe03f */
[----:B------:R-:W-:Y:S01]  /*2a30*/  UMOV UR7, 0xc0000010 ;  /* 0xc000001000077882 */ /* 0x000fe20000000000 */
[----:B------:R-:W-:Y:S02]  /*2a40*/  WARPGROUP.DEPBAR.LE gsb0, 0x0 ;  /* 0x00008000000079c5 */ /* 0x000fe40000010000 */
[----:B------:R-:W-:-:S06]  /*2a50*/  WARPGROUP.ARRIVE ;  /* 0x00000000000079c5 */ /* 0x000fcc0000000000 */
[----:B------:R-:W-:Y:S01]  /*2a60*/  HGMMA.64x16x16.F32.BF16 R56, R28, gdesc[UR4].tnspB, R56, gsb0 ;  /* 0x402000041c387df0 */ /* 0x000fe20008001838 */
        /* <DEDUP_REMOVED lines=9> */
[----:B------:R-:W-:Y:S03]  /*2b00*/  HGMMA.64x16x16.F32.BF16 R56, R36, gdesc[UR4].tnspB, R56, gsb0 ;  /* 0x4020000424387df0 */ /* 0x000fe60008001838 */
[----:B------:R-:W-:Y:S02]  /*2b10*/  WARPGROUP.DEPBAR.LE gsb0, 0x0 ;  /* 0x00008000000079c5 */ /* 0x000fe40000010000 */
[----:B------:R-:W-:Y:S05]  /*2b20*/  @!P0 BRA `(.L_x_23) ;  /* 0x0000000000048947 */ /* 0x000fea0003800000 */
[----:B------:R-:W-:Y:S01]  /*2b30*/  BPT.TRAP 0x1 ;  /* 0x000000040000795c */ /* 0x000fe20000300000 */
.L_x_23:
[----:B------:R-:W-:Y:S02]  /*2b40*/  UISETP.GT.U32.AND UP0, UPT, UR43, 0x1, UPT ;  /* 0x000000012b00788c */ /* 0x000fe4000bf04070 */
[----:B------:R-:W-:-:S04]  /*2b50*/  UIADD3 UR6, UR11, 0x4a28, URZ ;  /* 0x00004a280b067890 */ /* 0x000fc8000fffe03f */
[----:B------:R-:W-:Y:S01]  /*2b60*/  PLOP3.LUT P1, PT, PT, PT, UP0, 0x80, 0x0 ;  /* 0x000000000000781c */ /* 0x000fe20003f2f008 */
[----:B------:R-:W-:-:S09]  /*2b70*/  UPRMT UR6, URZ, 0x654, UR6 ;  /* 0x000006543f067896 */ /* 0x000fd20008000006 */
[----:B------:R-:W-:Y:S03]  /*2b80*/  SYNCS.ARRIVE.TRANS64.RED.A1T0 RZ, [UR6], RZ ;  /* 0x000000ffffff79a7 */ /* 0x000fe60008100406 */
[----:B------:R-:W-:Y:S05]  /*2b90*/  @P1 BRA `(.L_x_24) ;  /* 0x0000000000041947 */ /* 0x000fea0003800000 */
[----:B------:R-:W-:Y:S01]  /*2ba0*/  BPT.TRAP 0x1 ;  /* 0x000000040000795c */ /* 0x000fe20000300000 */
.L_x_24:
[----:B------:R-:W-:Y:S01]  /*2bb0*/  UIADD3 UR41, UR8, 0x1, URZ ;  /* 0x0000000108297890 */ /* 0x000fe2000fffe03f */
[----:B------:R-:W-:Y:S01]  /*2bc0*/  ISETP.GE.AND P2, PT, R0, 0x4, PT ;  /* 0x000000040000780c */ /* 0x000fe20003f46270 */
[----:B-1----:R-:W-:Y:S02]  /*2bd0*/  VIADD R7, R18, 0x40 ;  /* 0x0000004012077836 */ /* 0x002fe40000000000 */
[----:B------:R-:W-:Y:S01]  /*2be0*/  UISETP.NE.AND UP0, UPT, UR41, 0x5, UPT ;  /* 0x000000052900788c */ /* 0x000fe2000bf05270 */
[----:B------:R-:W-:-:S03]  /*2bf0*/  VIADD R8, R0, 0xfffffffe ;  /* 0xfffffffe00087836 */ /* 0x000fc60000000000 */
[----:B------:R-:W-:Y:S02]  /*2c00*/  USEL UR6, URZ, 0x1, UP0 ;  /* 0x000000013f067887 */ /* 0x000fe40008000000 */
[----:B------:R-:W-:-:S04]  /*2c10*/  USEL UR41, UR41, URZ, UP0 ;  /* 0x0000003f29297287 */ /* 0x000fc80008000000 */
[----:B------:R-:W-:Y:S01]  /*2c20*/  LOP3.LUT R22, R22, UR6, RZ, 0x3c, !PT ;  /* 0x0000000616167c12 */ /* 0x000fe2000f8e3cff */
[----:B------:R-:W-:Y:S07]  /*2c30*/  @!P2 BRA `(.L_x_25) ;  /* 0x00000014009ca947 */ /* 0x000fee0003800000 */
[----:B------:R-:W-:Y:S01]  /*2c40*/  VIADD R0, R0, 0xfffffffd ;  /* 0xfffffffd00007836 */ /* 0x000fe20000000000 */
[----:B------:R-:W-:Y:S01]  /*2c50*/  ULDC UR11, c[0x0][0x604] ;  /* 0x00018100000b7ab9 */ /* 0x000fe20000000800 */
[----:B------:R-:W-:Y:S02]  /*2c60*/  IMAD.MOV.U32 R9, RZ, RZ, R4 ;  /* 0x000000ffff097224 */ /* 0x000fe400078e0004 */
[----:B------:R-:W-:-:S07]  /*2c70*/  IMAD.MOV.U32 R11, RZ, RZ, R6 ;  /* 0x000000ffff0b7224 */ /* 0x000fce00078e0006 */
.L_x_36:
[----:B------:R-:W-:Y:S01]  /*2c80*/  IMAD.MOV.U32 R8, RZ, RZ, R0 ;  /* 0x000000ffff087224 */ /* 0x000fe200078e0000 */
[----:B------:R-:W-:Y:S06]  /*2c90*/  @!P0 BRA `(.L_x_26) ;  /* 0x0000000000048947 */ /* 0x000fec0003800000 */
[----:B------:R-:W-:Y:S01]  /*2ca0*/  BPT.TRAP 0x1 ;  /* 0x000000040000795c */ /* 0x000fe20000300000 */
.L_x_26:
[----:B------:R-:W-:Y:S01]  /*2cb0*/  ULEA UR6, UR41, UR46, 0x3 ;  /* 0x0000002e29067291 */ /* 0x000fe2000f8e183f */
[----:B------:R-:W-:-:S08]  /*2cc0*/  SHF.L.U32 R0, R22, 0x1f, RZ ;  /* 0x0000001f16007819 */ /* 0x000fd000000006ff */
[----:B------:R-:W1:Y:S02]  /*2cd0*/  SYNCS.PHASECHK.TRANS64.TRYWAIT P2, [UR6+0x4a00], R0 ;  /* 0x004a0000ff0075a7 */ /* 0x000e640008040146 */
[----:B-1----:R-:W-:Y:S05]  /*2ce0*/  @!P2 BRA `(.L_x_27) ;  /* 0x0000005800eca947 */ /* 0x002fea0003800000 */
.L_x_124:
[----:B------:R-:W-:Y:S01]  /*2cf0*/  ULEA UR6, UR41, UR49, 0x7 ;  /* 0x0000003129067291 */ /* 0x000fe2000f8e383f */
[----:B------:R-:W-:Y:S01]  /*2d00*/  WARPGROUP.ARRIVE ;  /* 0x00000000000079c5 */ /* 0x000fe20000000000 */
[----:B------:R-:W-:Y:S01]  /*2d10*/  UMOV UR7, 0xc0000010 ;  /* 0xc000001000077882 */ /* 0x000fe20000000000 */
[----:B------:R-:W-:-:S04]  /*2d20*/  UIADD3 UR41, UR41, 0x1, URZ ;  /* 0x0000000129297890 */ /* 0x000fc8000fffe03f */
[----:B------:R-:W-:Y:S02]  /*2d30*/  UISETP.NE.AND UP0, UPT, UR41, 0x5, UPT ;  /* 0x000000052900788c */ /* 0x000fe4000bf05270 */
[----:B------:R-:W-:Y:S02]  /*2d40*/  HGMMA.64x64x16.F32.BF16 R24, gdesc[UR4], RZ, !UPT, gsb0 ;  /* 0x00e00000041879f0 */ /* 0x000fe4000c0018ff */
[----:B------:R-:W-:Y:S02]  /*2d50*/  USEL UR6, URZ, 0x1, UP0 ;  /* 0x000000013f067887 */ /* 0x000fe40008000000 */
[----:B------:R-:W-:-:S04]  /*2d60*/  USEL UR41, UR41, URZ, UP0 ;  /* 0x0000003f29297287 */ /* 0x000fc80008000000 */
[----:B------:R-:W-:Y:S01]  /*2d70*/  LOP3.LUT R69, R22, UR6, RZ, 0x3c, !PT ;  /* 0x0000000616457c12 */ /* 0x000fe2000f8e3cff */
[----:B------:R-:W-:Y:S02]  /*2d80*/  WARPGROUP.DEPBAR.LE gsb0, 0x0 ;  /* 0x00008000000079c5 */ /* 0x000fe40000010000 */
[----:B------:R-:W-:Y:S05]  /*2d90*/  @!P0 BRA `(.L_x_28) ;  /* 0x0000000000048947 */ /* 0x000fea0003800000 */
[----:B------:R-:W-:Y:S01]  /*2da0*/  BPT.TRAP 0x1 ;  /* 0x000000040000795c */ /* 0x000fe20000300000 */
.L_x_28:
[----:B-1----:R-:W-:Y:S01]  /*2db0*/  FMNMX R0, R24, R9, !PT ;  /* 0x0000000918007209 */ /* 0x002fe20007800000 */
[----:B------:R-:W-:Y:S01]  /*2dc0*/  ULEA UR6, UR41, UR46, 0x3 ;  /* 0x0000002e29067291 */ /* 0x000fe2000f8e183f */
[----:B------:R-:W-:Y:S02]  /*2dd0*/  FMNMX R6, R26, R11, !PT ;  /* 0x0000000b1a067209 */ /* 0x000fe40007800000 */
[----:B------:R-:W-:Y:S02]  /*2de0*/  FMNMX R13, R25, R0, !PT ;  /* 0x00000000190d7209 */ /* 0x000fe40007800000 */
[----:B------:R-:W-:Y:S02]  /*2df0*/  FMNMX R15, R27, R6, !PT ;  /* 0x000000061b0f7209 */ /* 0x000fe40007800000 */
[----:B------:R-:W-:Y:S02]  /*2e00*/  FMNMX R0, R28, R13, !PT ;  /* 0x0000000d1c007209 */ /* 0x000fe40007800000 */
[----:B------:R-:W-:-:S02]  /*2e10*/  FMNMX R6, R30, R15, !PT ;  /* 0x0000000f1e067209 */ /* 0x000fc40007800000 */
[----:B------:R-:W-:Y:S02]  /*2e20*/  FMNMX R13, R29, R0, !PT ;  /* 0x000000001d0d7209 */ /* 0x000fe40007800000 */
        /* <DEDUP_REMOVED lines=11> */
[----:B------:R-:W-:-:S04]  /*2ee0*/  FMNMX R13, R41, R0, !PT ;  /* 0x00000000290d7209 */ /* 0x000fc80007800000 */
[----:B------:R-:W-:-:S04]  /*2ef0*/  FMNMX R0, R44, R13, !PT ;  /* 0x0000000d2c007209 */ /* 0x000fc80007800000 */
[----:B------:R-:W-:-:S04]  /*2f00*/  FMNMX R13, R45, R0, !PT ;  /* 0x000000002d0d7209 */ /* 0x000fc80007800000 */
[----:B------:R-:W-:-:S04]  /*2f10*/  FMNMX R0, R48, R13, !PT ;  /* 0x0000000d30007209 */ /* 0x000fc80007800000 */
[----:B------:R-:W-:-:S04]  /*2f20*/  FMNMX R13, R49, R0, !PT ;  /* 0x00000000310d7209 */ /* 0x000fc80007800000 */
[----:B------:R-:W-:-:S04]  /*2f30*/  FMNMX R0, R52, R13, !PT ;  /* 0x0000000d34007209 */ /* 0x000fc80007800000 */
[----:B------:R-:W-:-:S05]  /*2f40*/  FMNMX R0, R53, R0, !PT ;  /* 0x0000000035007209 */ /* 0x000fca0007800000 */
[----:B------:R-:W1:Y:S02]  /*2f50*/  SHFL.BFLY PT, R13, R0, 0x1, 0x1f ;  /* 0x0c201f00000d7f89 */ /* 0x000e6400000e0000 */
[----:B-1----:R-:W-:-:S05]  /*2f60*/  FMNMX R13, R0, R13, !PT ;  /* 0x0000000d000d7209 */ /* 0x002fca0007800000 */
[----:B------:R-:W1:Y:S02]  /*2f70*/  SHFL.BFLY PT, R4, R13, 0x2, 0x1f ;  /* 0x0c401f000d047f89 */ /* 0x000e6400000e0000 */
[----:B-1----:R-:W-:Y:S02]  /*2f80*/  FMNMX R4, R13, R4, !PT ;  /* 0x000000040d047209 */ /* 0x002fe40007800000 */
[----:B------:R-:W-:Y:S02]  /*2f90*/  FMNMX R13, R43, R6, !PT ;  /* 0x000000062b0d7209 */ /* 0x000fe40007800000 */
[----:B------:R-:W-:Y:S02]  /*2fa0*/  FSETP.NEU.AND P2, PT, R4, -INF , PT ;  /* 0xff8000000400780b */ /* 0x000fe40003f4d000 */
[----:B------:R-:W-:Y:S02]  /*2fb0*/  FMNMX R6, R46, R13, !PT ;  /* 0x0000000d2e067209 */ /* 0x000fe40007800000 */
[----:B------:R-:W-:-:S02]  /*2fc0*/  FSEL R0, R4, RZ, P2 ;  /* 0x000000ff04007208 */ /* 0x000fc40001000000 */
[----:B------:R-:W-:-:S03]  /*2fd0*/  FMNMX R13, R47, R6, !PT ;  /* 0x000000062f0d7209 */ /* 0x000fc60007800000 */
[----:B------:R-:W-:Y:S01]  /*2fe0*/  FMUL R10, R0, UR11 ;  /* 0x0000000b000a7c20 */ /* 0x000fe20008400000 */
[----:B------:R-:W-:Y:S01]  /*2ff0*/  FMNMX R6, R50, R13, !PT ;  /* 0x0000000d32067209 */ /* 0x000fe20007800000 */
[----:B------:R-:W-:Y:S02]  /*3000*/  FADD R0, -R0, R9 ;  /* 0x0000000900007221 */ /* 0x000fe40000000100 */
        /* <DEDUP_REMOVED lines=15> */
[----:B------:R-:W-:Y:S01]  /*3100*/  FMNMX R13, R51, R6, !PT ;  /* 0x00000006330d7209 */ /* 0x000fe20007800000 */
[--C-:B------:R-:W-:Y:S01]  /*3110*/  FFMA R44, R44, UR11, -R10.reuse ;  /* 0x0000000b2c2c7c23 */ /* 0x100fe2000800080a */
[--C-:B------:R-:W-:Y:S01]  /*3120*/  FFMA R45, R45, UR11, -R10.reuse ;  /* 0x0000000b2d2d7c23 */ /* 0x100fe2000800080a */
[----:B------:R-:W-:Y:S01]  /*3130*/  @!P2 FMUL R24, R24, 0.5 ;  /* 0x3f0000001818a820 */ /* 0x000fe20000400000 */
[----:B------:R-:W-:Y:S01]  /*3140*/  FMNMX R6, R54, R13, !PT ;  /* 0x0000000d36067209 */ /* 0x000fe20007800000 */
[----:B------:R-:W-:Y:S01]  /*3150*/  @!P3 FMUL R25, R25, 0.5 ;  /* 0x3f0000001919b820 */ /* 0x000fe20000400000 */
[--C-:B------:R-:W-:Y:S01]  /*3160*/  FFMA R48, R48, UR11, -R10.reuse ;  /* 0x0000000b30307c23 */ /* 0x100fe2000800080a */
[----:B------:R-:W-:Y:S01]  /*3170*/  @!P4 FMUL R28, R28, 0.5 ;  /* 0x3f0000001c1cc820 */ /* 0x000fe20000400000 */
[----:B------:R-:W-:Y:S01]  /*3180*/  FMNMX R6, R55, R6, !PT ;  /* 0x0000000637067209 */ /* 0x000fe20007800000 */
[----:B------:R-:W1:Y:S01]  /*3190*/  MUFU.EX2 R24, R24 ;  /* 0x0000001800187308 */ /* 0x000e620000000800 */
[----:B------:R-:W-:Y:S01]  /*31a0*/  @!P5 FMUL R32, R32, 0.5 ;  /* 0x3f0000002020d820 */ /* 0x000fe20000400000 */
[----:B------:R-:W-:Y:S01]  /*31b0*/  @!P6 FMUL R29, R29, 0.5 ;  /* 0x3f0000001d1de820 */ /* 0x000fe20000400000 */
[--C-:B------:R-:W-:Y:S01]  /*31c0*/  FFMA R49, R49, UR11, -R10.reuse ;  /* 0x0000000b31317c23 */ /* 0x100fe2000800080a */
[----:B------:R-:W2:Y:S01]  /*31d0*/  SHFL.BFLY PT, R13, R6, 0x1, 0x1f ;  /* 0x0c201f00060d7f89 */ /* 0x000ea200000e0000 */
[--C-:B------:R-:W-:Y:S01]  /*31e0*/  FFMA R52, R52, UR11, -R10.reuse ;  /* 0x0000000b34347c23 */ /* 0x100fe2000800080a */
[----:B------:R-:W-:Y:S01]  /*31f0*/  FFMA R53, R53, UR11, -R10 ;  /* 0x0000000b35357c23 */ /* 0x000fe2000800080a */
[----:B------:R-:W-:Y:S01]  /*3200*/  FMUL R0, R0, UR11 ;  /* 0x0000000b00007c20 */ /* 0x000fe20008400000 */
[----:B------:R-:W3:Y:S08]  /*3210*/  MUFU.EX2 R25, R25 ;  /* 0x0000001900197308 */ /* 0x000ef00000000800 */
[----:B------:R-:W4:Y:S01]  /*3220*/  MUFU.EX2 R28, R28 ;  /* 0x0000001c001c7308 */ /* 0x000f220000000800 */
[----:B-1----:R-:W-:Y:S01]  /*3230*/  @!P2 FMUL R24, R24, R24 ;  /* 0x000000181818a220 */ /* 0x002fe20000400000 */
[----:B------:R-:W-:-:S06]  /*3240*/  FSETP.GEU.AND P2, PT, R33, -126, PT ;  /* 0xc2fc00002100780b */ /* 0x000fcc0003f4e000 */
[----:B------:R-:W1:Y:S01]  /*3250*/  MUFU.EX2 R32, R32 ;  /* 0x0000002000207308 */ /* 0x000e620000000800 */
[----:B---3--:R-:W-:Y:S01]  /*3260*/  @!P3 FMUL R25, R25, R25 ;  /* 0x000000191919b220 */ /* 0x008fe20000400000 */
[----:B------:R-:W-:Y:S02]  /*3270*/  FSETP.GEU.AND P3, PT, R36, -126, PT ;  /* 0xc2fc00002400780b */ /* 0x000fe40003f6e000 */
[----:B--2---:R-:W-:-:S03]  /*3280*/  FMNMX R6, R6, R13, !PT ;  /* 0x0000000d06067209 */ /* 0x004fc60007800000 */
[----:B------:R-:W-:Y:S01]  /*3290*/  @!P2 FMUL R33, R33, 0.5 ;  /* 0x3f0000002121a820 */ /* 0x000fe20000400000 */
[----:B------:R-:W2:Y:S01]  /*32a0*/  MUFU.EX2 R29, R29 ;  /* 0x0000001d001d7308 */ /* 0x000ea20000000800 */
[----:B----4-:R-:W-:Y:S01]  /*32b0*/  @!P4 FMUL R28, R28, R28 ;  /* 0x0000001c1c1cc220 */ /* 0x010fe20000400000 */
[----:B------:R-:W-:Y:S01]  /*32c0*/  FSETP.GEU.AND P4, PT, R37, -126, PT ;  /* 0xc2fc00002500780b */ /* 0x000fe20003f8e000 */
[----:B------:R-:W3:Y:S04]  /*32d0*/  SHFL.BFLY PT, R21, R6, 0x2, 0x1f ;  /* 0x0c401f0006157f89 */ /* 0x000ee800000e0000 */
[----:B------:R-:W-:Y:S01]  /*32e0*/  @!P3 FMUL R36, R36, 0.5 ;  /* 0x3f0000002424b820 */ /* 0x000fe20000400000 */
[----:B------:R-:W4:Y:S01]  /*32f0*/  MUFU.EX2 R33, R33 ;  /* 0x0000002100217308 */ /* 0x000f220000000800 */
        /* <DEDUP_REMOVED lines=8> */
[----:B----4-:R-:W-:Y:S01]  /*3380*/  @!P2 FMUL R33, R33, R33 ;  /* 0x000000212121a220 */ /* 0x010fe20000400000 */
[----:B------:R-:W-:Y:S02]  /*3390*/  FSETP.GEU.AND P2, PT, R44, -126, PT ;  /* 0xc2fc00002c00780b */ /* 0x000fe40003f4e000 */
[----:B---3--:R-:W-:-:S03]  /*33a0*/  FMNMX R6, R6, R21, !PT ;  /* 0x0000001506067209 */ /* 0x008fc60007800000 */
        /* <DEDUP_REMOVED lines=11> */
[----:B------:R-:W-:-:S03]  /*3460*/  FSETP.GEU.AND P5, PT, R49, -126, PT ;  /* 0xc2fc00003100780b */ /* 0x000fc60003fae000 */
[----:B------:R-:W-:Y:S02]  /*3470*/  FADD R9, R25, R12 ;  /* 0x0000000c19097221 */ /* 0x000fe40000000000 */
[----:B------:R-:W-:Y:S01]  /*3480*/  @!P4 FMUL R48, R48, 0.5 ;  /* 0x3f0000003030c820 */ /* 0x000fe20000400000 */
[----:B------:R-:W3:Y:S01]  /*3490*/  MUFU.EX2 R14, R45 ;  /* 0x0000002d000e7308 */ /* 0x000ee20000000800 */
[----:B-1----:R-:W-:Y:S01]  /*34a0*/  @!P6 FMUL R13, R13, R13 ;  /* 0x0000000d0d0de220 */ /* 0x002fe20000400000 */
[----:B------:R-:W-:-:S04]  /*34b0*/  FSETP.NEU.AND P6, PT, R6, -INF , PT ;  /* 0xff8000000600780b */ /* 0x000fc80003fcd000 */
[----:B------:R-:W-:Y:S01]  /*34c0*/  FSEL R22, R6, RZ, P6 ;  /* 0x000000ff06167208 */ /* 0x000fe20003000000 */
[----:B------:R-:W-:Y:S01]  /*34d0*/  @!P5 FMUL R49, R49, 0.5 ;  /* 0x3f0000003131d820 */ /* 0x000fe20000400000 */
[----:B------:R1:W4:Y:S01]  /*34e0*/  MUFU.EX2 R21, R48 ;  /* 0x0000003000157308 */ /* 0x0003220000000800 */
[----:B------:R-:W-:Y:S01]  /*34f0*/  FSETP.GEU.AND P6, PT, R52, -126, PT ;  /* 0xc2fc00003400780b */ /* 0x000fe20003fce000 */
[----:B--2---:R-:W-:Y:S01]  /*3500*/  @!P2 FMUL R15, R15, R15 ;  /* 0x0000000f0f0fa220 */ /* 0x004fe20000400000 */
[C---:B------:R-:W-:Y:S01]  /*3510*/  FMUL R40, R22.reuse, UR11 ;  /* 0x0000000b16287c20 */ /* 0x040fe20008400000 */
[----:B------:R-:W-:Y:S01]  /*3520*/  FSETP.GEU.AND P2, PT, R53, -126, PT ;  /* 0xc2fc00003500780b */ /* 0x000fe20003f4e000 */
[----:B------:R-:W-:Y:S02]  /*3530*/  FADD R22, -R22, R11 ;  /* 0x0000000b16167221 */ /* 0x000fe40000000100 */
[--C-:B------:R-:W-:Y:S01]  /*3540*/  FFMA R26, R26, UR11, -R40.reuse ;  /* 0x0000000b1a1a7c23 */ /* 0x100fe20008000828 */
[----:B------:R-:W2:Y:S01]  /*3550*/  MUFU.EX2 R10, R49 ;  /* 0x00000031000a7308 */ /* 0x000ea20000000800 */
[----:B---3--:R-:W-:Y:S01]  /*3560*/  @!P3 FMUL R14, R14, R14 ;  /* 0x0000000e0e0eb220 */ /* 0x008fe20000400000 */
[--C-:B------:R-:W-:Y:S01]  /*3570*/  FFMA R27, R27, UR11, -R40.reuse ;  /* 0x0000000b1b1b7c23 */ /* 0x100fe20008000828 */
[--C-:B------:R-:W-:Y:S01]  /*3580*/  FFMA R30, R30, UR11, -R40.reuse ;  /* 0x0000000b1e1e7c23 */ /* 0x100fe20008000828 */
[----:B------:R-:W-:Y:S01]  /*3590*/  FSETP.GEU.AND P3, PT, R26, -126, PT ;  /* 0xc2fc00001a00780b */ /* 0x000fe20003f6e000 */
[--C-:B------:R-:W-:Y:S01]  /*35a0*/  FFMA R45, R31, UR11, -R40.reuse ;  /* 0x0000000b1f2d7c23 */ /* 0x100fe20008000828 */
[----:B------:R-:W-:Y:S01]  /*35b0*/  @!P6 FMUL R52, R52, 0.5 ;  /* 0x3f0000003434e820 */ /* 0x000fe20000400000 */
[--C-:B-1----:R-:W-:Y:S01]  /*35c0*/  FFMA R48, R34, UR11, -R40.reuse ;  /* 0x0000000b22307c23 */ /* 0x102fe20008000828 */
[--C-:B------:R-:W-:Y:S01]  /*35d0*/  FFMA R35, R35, UR11, -R40.reuse ;  /* 0x0000000b23237c23 */ /* 0x100fe20008000828 */
[----:B------:R-:W-:Y:S01]  /*35e0*/  @!P2 FMUL R53, R53, 0.5 ;  /* 0x3f0000003535a820 */ /* 0x000fe20000400000 */
[----:B----4-:R-:W-:Y:S01]  /*35f0*/  @!P4 FMUL R21, R21, R21 ;  /* 0x000000151515c220 */ /* 0x010fe20000400000 */
[----:B------:R-:W-:Y:S01]  /*3600*/  FSETP.GEU.AND P4, PT, R27, -126, PT ;  /* 0xc2fc00001b00780b */ /* 0x000fe20003f8e000 */
[----:B------:R1:W3:Y:S01]  /*3610*/  MUFU.EX2 R41, R52 ;  /* 0x0000003400297308 */ /* 0x0002e20000000800 */
[--C-:B------:R-:W-:Y:S01]  /*3620*/  FFMA R38, R38, UR11, -R40.reuse ;  /* 0x0000000b26267c23 */ /* 0x100fe20008000828 */
[--C-:B------:R-:W-:Y:S01]  /*3630*/  FFMA R39, R39, UR11, -R40.reuse ;  /* 0x0000000b27277c23 */ /* 0x100fe20008000828 */
[--C-:B------:R-:W-:Y:S01]  /*3640*/  FFMA R42, R42, UR11, -R40.reuse ;  /* 0x0000000b2a2a7c23 */ /* 0x100fe20008000828 */
[--C-:B------:R-:W-:Y:S01]  /*3650*/  FFMA R51, R51, UR11, -R40.reuse ;  /* 0x0000000b33337c23 */ /* 0x100fe20008000828 */
[----:B------:R-:W-:Y:S01]  /*3660*/  @!P3 FMUL R26, R26, 0.5 ;  /* 0x3f0000001a1ab820 */ /* 0x000fe20000400000 */
[----:B--2---:R-:W-:Y:S01]  /*3670*/  @!P5 FMUL R10, R10, R10 ;  /* 0x0000000a0a0ad220 */ /* 0x004fe20000400000 */
[----:B------:R-:W-:Y:S01]  /*3680*/  FSETP.GEU.AND P5, PT, R30, -126, PT ;  /* 0xc2fc00001e00780b */ /* 0x000fe20003fae000 */
[----:B------:R-:W2:Y:S01]  /*3690*/  MUFU.EX2 R20, R53 ;  /* 0x0000003500147308 */ /* 0x000ea20000000800 */
[--C-:B------:R-:W-:Y:S01]  /*36a0*/  FFMA R50, R50, UR11, -R40.reuse ;  /* 0x0000000b32327c23 */ /* 0x100fe20008000828 */
[--C-:B------:R-:W-:Y:S01]  /*36b0*/  FFMA R54, R54, UR11, -R40.reuse ;  /* 0x0000000b36367c23 */ /* 0x100fe20008000828 */
[----:B------:R-:W-:Y:S01]  /*36c0*/  FFMA R55, R55, UR11, -R40 ;  /* 0x0000000b37377c23 */ /* 0x000fe20008000828 */
[----:B------:R-:W-:Y:S01]  /*36d0*/  @!P4 FMUL R27, R27, 0.5 ;  /* 0x3f0000001b1bc820 */ /* 0x000fe20000400000 */
[----:B-1----:R-:W-:Y:S01]  /*36e0*/  FMUL R52, R22, UR11 ;  /* 0x0000000b16347c20 */ /* 0x002fe20008400000 */
[----:B------:R-:W-:Y:S01]  /*36f0*/  FADD R22, R33, R10 ;  /* 0x0000000a21167221 */ /* 0x000fe20000000000 */
[----:B------:R-:W-:Y:S01]  /*3700*/  FADD R11, R29, R14 ;  /* 0x0000000e1d0b7221 */ /* 0x000fe20000000000 */
[----:B------:R1:W4:Y:S01]  /*3710*/  MUFU.EX2 R44, R26 ;  /* 0x0000001a002c7308 */ /* 0x0003220000000800 */
[----:B---3--:R-:W-:Y:S01]  /*3720*/  @!P6 FMUL R41, R41, R41 ;  /* 0x000000292929e220 */ /* 0x008fe20000400000 */
[----:B------:R-:W-:-:S02]  /*3730*/  FSETP.GEU.AND P6, PT, R45, -126, PT ;  /* 0xc2fc00002d00780b */ /* 0x000fc40003fce000 */
[----:B------:R-:W-:-:S04]  /*3740*/  @!P5 FMUL R30, R30, 0.5 ;  /* 0x3f0000001e1ed820 */ /* 0x000fc80000400000 */
[----:B------:R3:W5:Y:S01]  /*3750*/  MUFU.EX2 R31, R27 ;  /* 0x0000001b001f7308 */ /* 0x0007620000000800 */
[----:B--2---:R-:W-:Y:S01]  /*3760*/  @!P2 FMUL R20, R20, R20 ;  /* 0x000000141414a220 */ /* 0x004fe20000400000 */
[----:B------:R-:W-:Y:S01]  /*3770*/  FSETP.GEU.AND P2, PT, R48, -126, PT ;  /* 0xc2fc00003000780b */ /* 0x000fe20003f4e000 */
[----:B-1----:R-:W-:-:S04]  /*3780*/  FFMA R26, R43, UR11, -R40 ;  /* 0x0000000b2b1a7c23 */ /* 0x002fc80008000828 */
[----:B------:R-:W-:Y:S01]  /*3790*/  @!P6 FMUL R45, R45, 0.5 ;  /* 0x3f0000002d2de820 */ /* 0x000fe20000400000 */
[----:B------:R1:W2:Y:S01]  /*37a0*/  MUFU.EX2 R34, R30 ;  /* 0x0000001e00227308 */ /* 0x0002a20000000800 */
[----:B----4-:R-:W-:Y:S01]  /*37b0*/  @!P3 FMUL R44, R44, R44 ;  /* 0x0000002c2c2cb220 */ /* 0x010fe20000400000 */
[----:B------:R-:W-:Y:S01]  /*37c0*/  FSETP.GEU.AND P3, PT, R35, -126, PT ;  /* 0xc2fc00002300780b */ /* 0x000fe20003f6e000 */
[----:B---3--:R-:W-:-:S04]  /*37d0*/  FFMA R27, R46, UR11, -R40 ;  /* 0x0000000b2e1b7c23 */ /* 0x008fc80008000828 */
[----:B------:R-:W-:Y:S01]  /*37e0*/  @!P2 FMUL R48, R48, 0.5 ;  /* 0x3f0000003030a820 */ /* 0x000fe20000400000 */
[----:B------:R-:W3:Y:S01]  /*37f0*/  MUFU.EX2 R45, R45 ;  /* 0x0000002d002d7308 */ /* 0x000ee20000000800 */
[----:B-----5:R-:W-:Y:S01]  /*3800*/  @!P4 FMUL R31, R31, R31 ;  /* 0x0000001f1f1fc220 */ /* 0x020fe20000400000 */
[----:B------:R-:W-:Y:S01]  /*3810*/  FSETP.GEU.AND P4, PT, R38, -126, PT ;  /* 0xc2fc00002600780b */ /* 0x000fe20003f8e000 */
[----:B-1----:R-:W-:-:S04]  /*3820*/  FFMA R30, R47, UR11, -R40 ;  /* 0x0000000b2f1e7c23 */ /* 0x002fc80008000828 */
        /* <DEDUP_REMOVED lines=21> */
[----:B------:R3:W4:Y:S01]  /*3980*/  MUFU.EX2 R46, R26 ;  /* 0x0000001a002e7308 */ /* 0x0007220000000800 */
[----:B-1----:R-:W-:Y:S01]  /*3990*/  @!P5 FMUL R39, R39, R39 ;  /* 0x000000272727d220 */ /* 0x002fe20000400000 */
[----:B------:R-:W-:-:S05]  /*39a0*/  FSETP.GEU.AND P5, PT, R51, -126, PT ;  /* 0xc2fc00003300780b */ /* 0x000fca0003fae000 */
[----:B------:R-:W-:Y:S01]  /*39b0*/  @!P4 FMUL R30, R30, 0.5 ;  /* 0x3f0000001e1ec820 */ /* 0x000fe20000400000 */
[----:B------:R1:W5:Y:S01]  /*39c0*/  MUFU.EX2 R47, R27 ;  /* 0x0000001b002f7308 */ /* 0x0003620000000800 */
[----:B--2---:R-:W-:Y:S01]  /*39d0*/  @!P6 FMUL R43, R43, R43 ;  /* 0x0000002b2b2be220 */ /* 0x004fe20000400000 */
[----:B------:R-:W-:Y:S01]  /*39e0*/  FSETP.GEU.AND P6, PT, R50, -126, PT ;  /* 0xc2fc00003200780b */ /* 0x000fe20003fce000 */
[----:B---3--:R-:W-:-:S04]  /*39f0*/  FADD R26, R37, R20 ;  /* 0x00000014251a7221 */ /* 0x008fc80000000000 */
[----:B------:R-:W-:Y:S01]  /*3a00*/  @!P5 FMUL R51, R51, 0.5 ;  /* 0x3f0000003333d820 */ /* 0x000fe20000400000 */
[----:B------:R2:W3:Y:S01]  /*3a10*/  MUFU.EX2 R42, R30 ;  /* 0x0000001e002a7308 */ /* 0x0004e20000000800 */
[----:B----4-:R-:W-:Y:S01]  /*3a20*/  @!P2 FMUL R46, R46, R46 ;  /* 0x0000002e2e2ea220 */ /* 0x010fe20000400000 */
[----:B------:R-:W-:Y:S01]  /*3a30*/  FSETP.GEU.AND P2, PT, R54, -126, PT ;  /* 0xc2fc00003600780b */ /* 0x000fe20003f4e000 */
[----:B-1----:R-:W-:Y:S01]  /*3a40*/  FADD R27, R9, R22 ;  /* 0x00000016091b7221 */ /* 0x002fe20000000000 */
[----:B------:R-:W-:Y:S01]  /*3a50*/  FADD R9, R24, R13 ;  /* 0x0000000d18097221 */ /* 0x000fe20000000000 */
[----:B------:R-:W-:Y:S01]  /*3a60*/  FADD R22, R32, R21 ;  /* 0x0000001520167221 */ /* 0x000fe20000000000 */
[----:B------:R-:W-:Y:S01]  /*3a70*/  FADD R53, R31, R46 ;  /* 0x0000002e1f357221 */ /* 0x000fe20000000000 */
[----:B------:R-:W-:Y:S01]  /*3a80*/  @!P6 FMUL R50, R50, 0.5 ;  /* 0x3f0000003232e820 */ /* 0x000fe20000400000 */
[----:B------:R-:W1:Y:S01]  /*3a90*/  MUFU.EX2 R40, R51 ;  /* 0x0000003300287308 */ /* 0x000e620000000800 */
[----:B-----5:R-:W-:Y:S01]  /*3aa0*/  @!P3 FMUL R47, R47, R47 ;  /* 0x0000002f2f2fb220 */ /* 0x020fe20000400000 */
[----:B------:R-:W-:Y:S01]  /*3ab0*/  FSETP.GEU.AND P3, PT, R55, -126, PT ;  /* 0xc2fc00003700780b */ /* 0x000fe20003f6e000 */
[----:B--2---:R-:W-:Y:S01]  /*3ac0*/  FADD R30, R11, R26 ;  /* 0x0000001a0b1e7221 */ /* 0x004fe20000000000 */
[----:B------:R-:W-:Y:S01]  /*3ad0*/  FADD R11, R28, R15 ;  /* 0x0000000f1c0b7221 */ /* 0x000fe20000000000 */
[----:B------:R-:W-:Y:S01]  /*3ae0*/  FADD R26, R36, R41 ;  /* 0x00000029241a7221 */ /* 0x000fe20000000000 */
[----:B------:R-:W-:Y:S01]  /*3af0*/  FADD R9, R9, R22 ;  /* 0x0000001609097221 */ /* 0x000fe20000000000 */
[----:B------:R-:W-:Y:S01]  /*3b00*/  @!P2 FMUL R54, R54, 0.5 ;  /* 0x3f0000003636a820 */ /* 0x000fe20000400000 */
[----:B------:R-:W2:Y:S01]  /*3b10*/  MUFU.EX2 R49, R50 ;  /* 0x0000003200317308 */ /* 0x000ea20000000800 */
[----:B---3--:R-:W-:Y:S01]  /*3b20*/  @!P4 FMUL R42, R42, R42 ;  /* 0x0000002a2a2ac220 */ /* 0x008fe20000400000 */
[----:B------:R-:W-:Y:S01]  /*3b30*/  FSETP.GEU.AND P4, PT, R0, -126, PT ;  /* 0xc2fc00000000780b */ /* 0x000fe20003f8e000 */
[----:B------:R-:W-:Y:S01]  /*3b40*/  FADD R26, R11, R26 ;  /* 0x0000001a0b1a7221 */ /* 0x000fe20000000000 */
[----:B------:R-:W-:Y:S01]  /*3b50*/  FADD R11, R44, R43 ;  /* 0x0000002b2c0b7221 */ /* 0x000fe20000000000 */
[----:B------:R-:W-:Y:S01]  /*3b60*/  FADD R22, R34, R47 ;  /* 0x0000002f22167221 */ /* 0x000fe20000000000 */
[----:B------:R-:W-:Y:S01]  /*3b70*/  FADD R30, R27, R30 ;  /* 0x0000001e1b1e7221 */ /* 0x000fe20000000000 */
[----:B------:R-:W-:Y:S01]  /*3b80*/  @!P3 FMUL R55, R55, 0.5 ;  /* 0x3f0000003737b820 */ /* 0x000fe20000400000 */
[----:B------:R3:W4:Y:S01]  /*3b90*/  MUFU.EX2 R51, R54 ;  /* 0x0000003600337308 */ /* 0x0007220000000800 */
[----:B-1----:R-:W-:Y:S01]  /*3ba0*/  @!P5 FMUL R40, R40, R40 ;  /* 0x000000282828d220 */ /* 0x002fe20000400000 */
[----:B------:R-:W-:Y:S01]  /*3bb0*/  FSETP.GEU.AND P5, PT, R52, -126, PT ;  /* 0xc2fc00003400780b */ /* 0x000fe20003fae000 */
[----:B------:R-:W-:Y:S01]  /*3bc0*/  FADD R9, R9, R26 ;  /* 0x0000001a09097221 */ /* 0x000fe20000000000 */
[----:B------:R-:W-:-:S02]  /*3bd0*/  F2FP.BF16.F32.PACK_AB R24, R25, R24 ;  /* 0x000000181918723e */ /* 0x000fc400000010ff */
[----:B------:R-:W-:Y:S01]  /*3be0*/  F2FP.BF16.F32.PACK_AB R26, R29, R28 ;  /* 0x0000001c1d1a723e */ /* 0x000fe200000010ff */
[----:B------:R-:W-:Y:S01]  /*3bf0*/  @!P4 FMUL R0, R0, 0.5 ;  /* 0x3f0000000000c820 */ /* 0x000fe20000400000 */
[----:B------:R1:W5:Y:S01]  /*3c00*/  MUFU.EX2 R50, R55 ;  /* 0x0000003700327308 */ /* 0x0003620000000800 */
[----:B---3--:R-:W-:Y:S01]  /*3c10*/  FADD R54, R35, R40 ;  /* 0x0000002823367221 */ /* 0x008fe20000000000 */
[----:B--2---:R-:W-:Y:S01]  /*3c20*/  @!P6 FMUL R49, R49, R49 ;  /* 0x000000313131e220 */ /* 0x004fe20000400000 */
[----:B------:R-:W-:Y:S01]  /*3c30*/  FADD R9, R9, R30 ;  /* 0x0000001e09097221 */ /* 0x000fe20000000000 */
[----:B------:R-:W-:Y:S01]  /*3c40*/  F2FP.BF16.F32.PACK_AB R25, R31, R44 ;  /* 0x0000002c1f19723e */ /* 0x000fe200000010ff */
[----:B------:R-:W-:Y:S01]  /*3c50*/  FADD R67, R53, R54 ;  /* 0x0000003635437221 */ /* 0x000fe20000000000 */
[----:B------:R-:W-:Y:S01]  /*3c60*/  FADD R53, R45, R42 ;  /* 0x0000002a2d357221 */ /* 0x000fe20000000000 */
[----:B------:R-:W-:Y:S01]  /*3c70*/  @!P5 FMUL R52, R52, 0.5 ;  /* 0x3f0000003434d820 */ /* 0x000fe20000400000 */
[----:B------:R-:W2:Y:S01]  /*3c80*/  MUFU.EX2 R0, R0 ;  /* 0x0000000000007308 */ /* 0x000ea20000000800 */
[----:B----4-:R-:W-:Y:S01]  /*3c90*/  @!P2 FMUL R51, R51, R51 ;  /* 0x000000333333a220 */ /* 0x010fe20000400000 */
[----:B------:R-:W-:Y:S01]  /*3ca0*/  FADD R54, R48, R49 ;  /* 0x0000003130367221 */ /* 0x000fe20000000000 */
[----:B------:R-:W-:-:S02]  /*3cb0*/  F2FP.BF16.F32.PACK_AB R27, R45, R34 ;  /* 0x000000222d1b723e */ /* 0x000fc400000010ff */
[----:B-1----:R-:W-:Y:S01]  /*3cc0*/  FADD R55, R38, R51 ;  /* 0x0000003326377221 */ /* 0x002fe20000000000 */
[----:B------:R-:W-:Y:S01]  /*3cd0*/  FADD R11, R11, R54 ;  /* 0x000000360b0b7221 */ /* 0x000fe20000000000 */
[----:B------:R-:W-:Y:S01]  /*3ce0*/  F2FP.BF16.F32.PACK_AB R28, R33, R32 ;  /* 0x00000020211c723e */ /* 0x000fe200000010ff */
[----:B------:R-:W1:Y:S01]  /*3cf0*/  MUFU.EX2 R52, R52 ;  /* 0x0000003400347308 */ /* 0x000e620000000800 */
[----:B-----5:R-:W-:Y:S01]  /*3d00*/  @!P3 FMUL R50, R50, R50 ;  /* 0x000000323232b220 */ /* 0x020fe20000400000 */
[----:B------:R-:W-:Y:S01]  /*3d10*/  FADD R22, R22, R55 ;  /* 0x0000003716167221 */ /* 0x000fe20000000000 */
[----:B------:R-:W-:Y:S02]  /*3d20*/  F2FP.BF16.F32.PACK_AB R29, R35, R48 ;  /* 0x00000030231d723e */ /* 0x000fe400000010ff */
[----:B------:R-:W-:Y:S01]  /*3d30*/  FADD R68, R39, R50 ;  /* 0x0000003227447221 */ /* 0x000fe20000000000 */
[----:B------:R-:W-:Y:S01]  /*3d40*/  FADD R11, R11, R22 ;  /* 0x000000160b0b7221 */ /* 0x000fe20000000000 */
[----:B------:R-:W-:-:S02]  /*3d50*/  F2FP.BF16.F32.PACK_AB R30, R37, R36 ;  /* 0x00000024251e723e */ /* 0x000fc400000010ff */
[----:B------:R-:W-:Y:S01]  /*3d60*/  FADD R68, R53, R68 ;  /* 0x0000004435447221 */ /* 0x000fe20000000000 */
[----:B------:R-:W-:Y:S01]  /*3d70*/  SHF.L.U32 R53, R69, 0x1f, RZ ;  /* 0x0000001f45357819 */ /* 0x000fe200000006ff */
[----:B--2---:R-:W-:Y:S01]  /*3d80*/  @!P4 FMUL R0, R0, R0 ;  /* 0x000000000000c220 */ /* 0x004fe20000400000 */
[----:B------:R-:W-:Y:S01]  /*3d90*/  F2FP.BF16.F32.PACK_AB R31, R39, R38 ;  /* 0x00000026271f723e */ /* 0x000fe200000010ff */
[----:B------:R-:W-:Y:S01]  /*3da0*/  FADD R68, R67, R68 ;  /* 0x0000004443447221 */ /* 0x000fe20000000000 */
[----:B------:R2:W3:Y:S01]  /*3db0*/  SYNCS.PHASECHK.TRANS64.TRYWAIT P2, [UR6+0x4a00], R53 ;  /* 0x004a0035ff0075a7 */ /* 0x0004e20008040146 */
[----:B------:R-:W-:Y:S01]  /*3dc0*/  FFMA R3, R0, R3, R9 ;  /* 0x0000000300037223 */ /* 0x000fe20000000009 */
[----:B------:R-:W-:Y:S01]  /*3dd0*/  FMUL R56, R56, R0 ;  /* 0x0000000038387220 */ /* 0x000fe20000400000 */
[----:B------:R-:W-:Y:S01]  /*3de0*/  FADD R11, R11, R68 ;  /* 0x000000440b0b7221 */ /* 0x000fe20000000000 */
[----:B-1----:R-:W-:Y:S01]  /*3df0*/  @!P5 FMUL R52, R52, R52 ;  /* 0x000000343434d220 */ /* 0x002fe20000400000 */
[-C--:B------:R-:W-:Y:S01]  /*3e00*/  FMUL R57, R57, R0.reuse ;  /* 0x0000000039397220 */ /* 0x080fe20000400000 */
[-C--:B------:R-:W-:Y:S01]  /*3e10*/  FMUL R60, R60, R0.reuse ;  /* 0x000000003c3c7220 */ /* 0x080fe20000400000 */
[----:B------:R-:W-:Y:S01]  /*3e20*/  FMUL R61, R61, R0 ;  /* 0x000000003d3d7220 */ /* 0x000fe20000400000 */
[----:B------:R-:W-:Y:S01]  /*3e30*/  FFMA R5, R52, R5, R11 ;  /* 0x0000000534057223 */ /* 0x000fe2000000000b */
[-C--:B------:R-:W-:Y:S01]  /*3e40*/  FMUL R58, R58, R52.reuse ;  /* 0x000000343a3a7220 */ /* 0x080fe20000400000 */
[-C--:B------:R-:W-:Y:S01]  /*3e50*/  FMUL R59, R59, R52.reuse ;  /* 0x000000343b3b7220 */ /* 0x080fe20000400000 */
[-C--:B------:R-:W-:Y:S01]  /*3e60*/  FMUL R62, R62, R52.reuse ;  /* 0x000000343e3e7220 */ /* 0x080fe20000400000 */
[----:B------:R-:W-:Y:S01]  /*3e70*/  FMUL R63, R63, R52 ;  /* 0x000000343f3f7220 */ /* 0x000fe20000400000 */
[----:B------:R-:W-:-:S02]  /*3e80*/  F2FP.BF16.F32.PACK_AB R32, R12, R13 ;  /* 0x0000000d0c20723e */ /* 0x000fc400000010ff */
[----:B------:R-:W-:Y:S02]  /*3e90*/  F2FP.BF16.F32.PACK_AB R33, R46, R43 ;  /* 0x0000002b2e21723e */ /* 0x000fe400000010ff */
[----:B------:R-:W-:Y:S02]  /*3ea0*/  F2FP.BF16.F32.PACK_AB R34, R14, R15 ;  /* 0x0000000f0e22723e */ /* 0x000fe400000010ff */
[----:B------:R-:W-:Y:S02]  /*3eb0*/  F2FP.BF16.F32.PACK_AB R35, R42, R47 ;  /* 0x0000002f2a23723e */ /* 0x000fe400000010ff */
[----:B------:R-:W-:Y:S02]  /*3ec0*/  F2FP.BF16.F32.PACK_AB R36, R10, R21 ;  /* 0x000000150a24723e */ /* 0x000fe400000010ff */
[----:B------:R-:W-:Y:S02]  /*3ed0*/  F2FP.BF16.F32.PACK_AB R37, R40, R49 ;  /* 0x000000312825723e */ /* 0x000fe400000010ff */
[----:B------:R-:W-:Y:S01]  /*3ee0*/  F2FP.BF16.F32.PACK_AB R38, R20, R41 ;  /* 0x000000291426723e */ /* 0x000fe200000010ff */
[----:B--2---:R-:W-:Y:S06]  /*3ef0*/  @!P0 BRA `(.L_x_29) ;  /* 0x0000000000048947 */ /* 0x004fec0003800000 */
[----:B------:R-:W-:Y:S01]  /*3f00*/  BPT.TRAP 0x1 ;  /* 0x000000040000795c */ /* 0x000fe20000300000 */
.L_x_29:
[----:B---3--:R-:W-:Y:S05]  /*3f10*/  @P2 BRA `(.L_x_30) ;  /* 0x0000000000082947 */ /* 0x008fea0003800000 */
[----:B------:R-:W1:Y:S02]  /*3f20*/  SYNCS.PHASECHK.TRANS64.TRYWAIT P2, [UR6+0x4a00], R53 ;  /* 0x004a0035ff0075a7 */ /* 0x000e640008040146 */
[----:B-1----:R-:W-:Y:S05]  /*3f30*/  @!P2 BRA `(.L_x_31) ;  /* 0x000000480070a947 */ /* 0x002fea0003800000 */
.L_x_30:
[----:B------:R-:W-:Y:S01]  /*3f40*/  ULEA UR10, UR41, UR47, 0x7 ;  /* 0x0000002f290a7291 */ /* 0x000fe2000f8e383f */
[----:B------:R-:W-:Y:S01]  /*3f50*/  WARPGROUP.ARRIVE ;  /* 0x00000000000079c5 */ /* 0x000fe20000000000 */
[----:B------:R-:W-:Y:S01]  /*3f60*/  UMOV UR7, 0xc0000010 ;  /* 0xc000001000077882 */ /* 0x000fe20000000000 */
[----:B------:R-:W-:-:S04]  /*3f70*/  F2FP.BF16.F32.PACK_AB R39, R50, R51 ;  /* 0x000000333227723e */ /* 0x000fc800000010ff */
[----:B------:R-:W-:Y:S02]  /*3f80*/  UMOV UR6, UR10 ;  /* 0x0000000a00067c82 */ /* 0x000fe40008000000 */
        /* <DEDUP_REMOVED lines=19> */
.L_x_32:
[----:B------:R-:W-:-:S04]  /*40c0*/  ULEA UR6, UR8, UR46, 0x3 ;  /* 0x0000002e08067291 */ /* 0x000fc8000f8e183f */
[----:B------:R-:W-:-:S04]  /*40d0*/  UIADD3 UR6, UR6, 0x4a28, URZ ;  /* 0x00004a2806067890 */ /* 0x000fc8000fffe03f */
[----:B------:R-:W-:-:S09]  /*40e0*/  UPRMT UR6, URZ, 0x654, UR6 ;  /* 0x000006543f067896 */ /* 0x000fd20008000006 */
[----:B------:R-:W-:Y:S01]  /*40f0*/  SYNCS.ARRIVE.TRANS64.RED.A1T0 RZ, [UR6], RZ ;  /* 0x000000ffffff79a7 */ /* 0x000fe20008100406 */
[----:B------:R-:W-:Y:S05]  /*4100*/  @P1 BRA `(.L_x_33) ;  /* 0x0000000000041947 */ /* 0x000fea0003800000 */
[----:B------:R-:W-:Y:S01]  /*4110*/  BPT.TRAP 0x1 ;  /* 0x000000040000795c */ /* 0x000fe20000300000 */
.L_x_33:
[----:B------:R-:W-:-:S04]  /*4120*/  UIADD3 UR8, UR8, 0x1, URZ ;  /* 0x0000000108087890 */ /* 0x000fc8000fffe03f */
[----:B------:R-:W-:-:S04]  /*4130*/  UISETP.NE.AND UP0, UPT, UR8, 0x5, UPT ;  /* 0x000000050800788c */ /* 0x000fc8000bf05270 */
[----:B------:R-:W-:Y:S01]  /*4140*/  USEL UR8, UR8, URZ, UP0 ;  /* 0x0000003f08087287 */ /* 0x000fe20008000000 */
[----:B------:R-:W-:Y:S11]  /*4150*/  @!P0 BRA `(.L_x_34) ;  /* 0x0000000000048947 */ /* 0x000ff60003800000 */
[----:B------:R-:W-:Y:S01]  /*4160*/  BPT.TRAP 0x1 ;  /* 0x000000040000795c */ /* 0x000fe20000300000 */
.L_x_34:
[----:B------:R-:W-:-:S04]  /*4170*/  ULEA UR6, UR8, UR46, 0x3 ;  /* 0x0000002e08067291 */ /* 0x000fc8000f8e183f */
[----:B------:R-:W-:-:S04]  /*4180*/  UIADD3 UR6, UR6, 0x4a28, URZ ;  /* 0x00004a2806067890 */ /* 0x000fc8000fffe03f */
[----:B------:R-:W-:-:S09]  /*4190*/  UPRMT UR6, URZ, 0x654, UR6 ;  /* 0x000006543f067896 */ /* 0x000fd20008000006 */
[----:B------:R-:W-:Y:S01]  /*41a0*/  SYNCS.ARRIVE.TRANS64.RED.A1T0 RZ, [UR6], RZ ;  /* 0x000000ffffff79a7 */ /* 0x000fe20008100406 */
[----:B------:R-:W-:Y:S05]  /*41b0*/  @P1 BRA `(.L_x_35) ;  /* 0x0000000000041947 */ /* 0x000fea0003800000 */
[----:B------:R-:W-:Y:S01]  /*41c0*/  BPT.TRAP 0x1 ;  /* 0x000000040000795c */ /* 0x000fe20000300000 */
.L_x_35:
[----:B------:R-:W-:Y:S01]  /*41d0*/  UIADD3 UR41, UR41, 0x1, URZ ;  /* 0x0000000129297890 */ /* 0x000fe2000fffe03f */
[C---:B------:R-:W-:Y:S01]  /*41e0*/  ISETP.GT.AND P2, PT, R8.reuse, 0x1, PT ;  /* 0x000000010800780c */ /* 0x040fe20003f44270 */
[----:B------:R-:W-:Y:S01]  /*41f0*/  UIADD3 UR8, UR8, 0x1, URZ ;  /* 0x0000000108087890 */ /* 0x000fe2000fffe03f */
[----:B------:R-:W-:Y:S01]  /*4200*/  VIADD R7, R7, 0x40 ;  /* 0x0000004007077836 */ /* 0x000fe20000000000 */
[----:B------:R-:W-:Y:S01]  /*4210*/  UISETP.NE.AND UP1, UPT, UR41, 0x5, UPT ;  /* 0x000000052900788c */ /* 0x000fe2000bf25270 */
[----:B-1----:R-:W-:Y:S01]  /*4220*/  VIADD R0, R8, 0xffffffff ;  /* 0xffffffff08007836 */ /* 0x002fe20000000000 */
[----:B------:R-:W-:Y:S01]  /*4230*/  UISETP.NE.AND UP0, UPT, UR8, 0x5, UPT ;  /* 0x000000050800788c */ /* 0x000fe2000bf05270 */
[----:B------:R-:W-:Y:S01]  /*4240*/  IMAD.MOV.U32 R9, RZ, RZ, R4 ;  /* 0x000000ffff097224 */ /* 0x000fe200078e0004 */
[----:B------:R-:W-:Y:S01]  /*4250*/  USEL UR6, URZ, 0x1, UP1 ;  /* 0x000000013f067887 */ /* 0x000fe20008800000 */
[----:B------:R-:W-:Y:S01]  /*4260*/  IMAD.MOV.U32 R11, RZ, RZ, R6 ;  /* 0x000000ffff0b7224 */ /* 0x000fe200078e0006 */
[----:B------:R-:W-:-:S02]  /*4270*/  USEL UR8, UR8, URZ, UP0 ;  /* 0x0000003f08087287 */ /* 0x000fc40008000000 */
[----:B------:R-:W-:Y:S02]  /*4280*/  USEL UR41, UR41, URZ, UP1 ;  /* 0x0000003f29297287 */ /* 0x000fe40008800000 */
[----:B------:R-:W-:Y:S01]  /*4290*/  LOP3.LUT R22, R69, UR6, RZ, 0x3c, !PT ;  /* 0x0000000645167c12 */ /* 0x000fe2000f8e3cff */
[----:B------:R-:W-:Y:S09]  /*42a0*/  @P2 BRA `(.L_x_36) ;  /* 0xffffffe800742947 */ /* 0x000ff2000383ffff */
.L_x_25:
[----:B------:R-:W-:-:S13]  /*42b0*/  ISETP.GE.AND P2, PT, R8, RZ, PT ;  /* 0x000000ff0800720c */ /* 0x000fda0003f46270 */
[----:B------:R-:W-:Y:S05]  /*42c0*/  @!P2 BRA `(.L_x_37) ;  /* 0x0000001800dca947 */ /* 0x000fea0003800000 */
[----:B------:R-:W-:Y:S01]  /*42d0*/  VIADD R0, R8, 0x1 ;  /* 0x0000000108007836 */ /* 0x000fe20000000000 */
[----:B------:R-:W-:Y:S01]  /*42e0*/  MOV R9, R6 ;  /* 0x0000000600097202 */ /* 0x000fe20000000f00 */
[----:B------:R-:W-:Y:S01]  /*42f0*/  IMAD.MOV.U32 R8, RZ, RZ, R4 ;  /* 0x000000ffff087224 */ /* 0x000fe200078e0004 */
[----:B------:R-:W-:-:S06]  /*4300*/  ULDC UR11, c[0x0][0x604] ;  /* 0x00018100000b7ab9 */ /* 0x000fcc0000000800 */
.L_x_48:
[----:B------:R-:W-:Y:S05]  /*4310*/  @!P0 BRA `(.L_x_38) ;  /* 0x0000000000048947 */ /* 0x000fea0003800000 */
[----:B------:R-:W-:Y:S01]  /*4320*/  BPT.TRAP 0x1 ;  /* 0x000000040000795c */ /* 0x000fe20000300000 */
.L_x_38:
[----:B------:R-:W-:Y:S01]  /*4330*/  ULEA UR6, UR41, UR46, 0x3 ;  /* 0x0000002e29067291 */ /* 0x000fe2000f8e183f */
[----:B------:R-:W-:-:S08]  /*4340*/  SHF.L.U32 R4, R22, 0x1f, RZ ;  /* 0x0000001f16047819 */ /* 0x000fd000000006ff */
[----:B------:R-:W1:Y:S02]  /*4350*/  SYNCS.PHASECHK.TRANS64.TRYWAIT P2, [UR6+0x4a00], R4 ;  /* 0x004a0004ff0075a7 */ /* 0x000e640008040146 */
[----:B-1----:R-:W-:Y:S05]  /*4360*/  @!P2 BRA `(.L_x_39) ;  /* 0x00000044007ca947 */ /* 0x002fea0003800000 */
.L_x_125:
        /* <DEDUP_REMOVED lines=12> */
.L_x_40:
[----:B------:R-:W-:Y:S01]  /*4430*/  IMAD R75, R65, 0x40, R16 ;  /* 0x00000040414b7824 */ /* 0x000fe200078e0210 */
[----:B------:R-:W-:Y:S01]  /*4440*/  ULEA UR6, UR41, UR46, 0x3 ;  /* 0x0000002e29067291 */ /* 0x000fe2000f8e183f */
[C---:B-1----:R-:W-:Y:S02]  /*4450*/  VIADD R4, R7.reuse, 0x1 ;  /* 0x0000000107047836 */ /* 0x042fe40000000000 */
[----:B------:R-:W-:Y:S01]  /*4460*/  VIADD R6, R7, 0x8 ;  /* 0x0000000807067836 */ /* 0x000fe20000000000 */
[----:B------:R-:W-:Y:S01]  /*4470*/  ISETP.GE.AND P2, PT, R75, R7, PT ;  /* 0x000000074b00720c */ /* 0x000fe20003f46270 */
[----:B------:R-:W-:Y:S01]  /*4480*/  VIADD R10, R7, 0x9 ;  /* 0x00000009070a7836 */ /* 0x000fe20000000000 */
[----:B------:R-:W-:Y:S01]  /*4490*/  ISETP.GE.AND P3, PT, R75, R4, PT ;  /* 0x000000044b00720c */ /* 0x000fe20003f66270 */
[C---:B------:R-:W-:Y:S01]  /*44a0*/  VIADD R12, R7.reuse, 0x10 ;  /* 0x00000010070c7836 */ /* 0x040fe20000000000 */
[----:B------:R-:W-:Y:S01]  /*44b0*/  FSEL R11, R24, -INF , P2 ;  /* 0xff800000180b7808 */ /* 0x000fe20001000000 */
[----:B------:R-:W-:Y:S01]  /*44c0*/  VIADD R13, R7, 0x11 ;  /* 0x00000011070d7836 */ /* 0x000fe20000000000 */
[C---:B------:R-:W-:Y:S01]  /*44d0*/  ISETP.GE.AND P2, PT, R75.reuse, R6, PT ;  /* 0x000000064b00720c */ /* 0x040fe20003f46270 */
[----:B------:R-:W-:Y:S01]  /*44e0*/  VIADD R77, R75, 0x8 ;  /* 0x000000084b4d7836 */ /* 0x000fe20000000000 */
[----:B------:R-:W-:-:S02]  /*44f0*/  FSEL R25, R25, -INF , P3 ;  /* 0xff80000019197808 */ /* 0x000fc40001800000 */
[----:B------:R-:W-:Y:S02]  /*4500*/  FMNMX R14, R11, R8, !PT ;  /* 0x000000080b0e7209 */ /* 0x000fe40007800000 */
[----:B------:R-:W-:Y:S02]  /*4510*/  ISETP.GE.AND P3, PT, R75, R10, PT ;  /* 0x0000000a4b00720c */ /* 0x000fe40003f66270 */
[----:B------:R-:W-:Y:S02]  /*4520*/  FSEL R28, R28, -INF , P2 ;  /* 0xff8000001c1c7808 */ /* 0x000fe40001000000 */
[----:B------:R-:W-:Y:S01]  /*4530*/  FMNMX R15, R25, R14, !PT ;  /* 0x0000000e190f7209 */ /* 0x000fe20007800000 */
[----:B------:R-:W-:Y:S01]  /*4540*/  VIADD R14, R7, 0x18 ;  /* 0x00000018070e7836 */ /* 0x000fe20000000000 */
[----:B------:R-:W-:Y:S02]  /*4550*/  ISETP.GE.AND P2, PT, R75, R12, PT ;  /* 0x0000000c4b00720c */ /* 0x000fe40003f46270 */
[----:B------:R-:W-:-:S02]  /*4560*/  FSEL R29, R29, -INF , P3 ;  /* 0xff8000001d1d7808 */ /* 0x000fc40001800000 */
[----:B------:R-:W-:Y:S01]  /*4570*/  FMNMX R20, R28, R15, !PT ;  /* 0x0000000f1c147209 */ /* 0x000fe20007800000 */
[----:B------:R-:W-:Y:S01]  /*4580*/  VIADD R15, R7, 0x19 ;  /* 0x00000019070f7836 */ /* 0x000fe20000000000 */
        /* <DEDUP_REMOVED lines=34> */
[----:B------:R-:W-:Y:S02]  /*47b0*/  FMNMX R73, R45, R72, !PT ;  /* 0x000000482d497209 */ /* 0x000fe40007800000 */
[----:B------:R-:W-:Y:S02]  /*47c0*/  ISETP.GE.AND P2, PT, R75, R70, PT ;  /* 0x000000464b00720c */ /* 0x000fe40003f46270 */
[----:B------:R-:W-:-:S02]  /*47d0*/  FSEL R49, R49, -INF , P3 ;  /* 0xff80000031317808 */ /* 0x000fc40001800000 */
[----:B------:R-:W-:Y:S02]  /*47e0*/  FMNMX R72, R48, R73, !PT ;  /* 0x0000004930487209 */ /* 0x000fe40007800000 */
[----:B------:R-:W-:Y:S02]  /*47f0*/  ISETP.GE.AND P3, PT, R75, R71, PT ;  /* 0x000000474b00720c */ /* 0x000fe40003f66270 */
[----:B------:R-:W-:Y:S02]  /*4800*/  FSEL R52, R52, -INF , P2 ;  /* 0xff80000034347808 */ /* 0x000fe40001000000 */
[----:B------:R-:W-:Y:S02]  /*4810*/  FMNMX R73, R49, R72, !PT ;  /* 0x0000004831497209 */ /* 0x000fe40007800000 */
[----:B------:R-:W-:Y:S02]  /*4820*/  FSEL R53, R53, -INF , P3 ;  /* 0xff80000035357808 */ /* 0x000fe40001800000 */
[----:B------:R-:W-:-:S02]  /*4830*/  FMNMX R72, R52, R73, !PT ;  /* 0x0000004934487209 */ /* 0x000fc40007800000 */
[----:B------:R-:W-:Y:S02]  /*4840*/  ISETP.GE.AND P2, PT, R77, R7, PT ;  /* 0x000000074d00720c */ /* 0x000fe40003f46270 */
[----:B------:R-:W-:Y:S02]  /*4850*/  FMNMX R72, R53, R72, !PT ;  /* 0x0000004835487209 */ /* 0x000fe40007800000 */
[C---:B------:R-:W-:Y:S02]  /*4860*/  ISETP.GE.AND P3, PT, R77.reuse, R4, PT ;  /* 0x000000044d00720c */ /* 0x040fe40003f66270 */
[----:B------:R-:W-:Y:S01]  /*4870*/  FSEL R26, R26, -INF , P2 ;  /* 0xff8000001a1a7808 */ /* 0x000fe20001000000 */
[----:B------:R-:W1:Y:S01]  /*4880*/  SHFL.BFLY PT, R73, R72, 0x1, 0x1f ;  /* 0x0c201f0048497f89 */ /* 0x000e6200000e0000 */
        /* <DEDUP_REMOVED lines=8> */
[C---:B------:R-:W-:Y:S02]  /*4910*/  ISETP.GE.AND P5, PT, R77.reuse, R13, PT ;  /* 0x0000000d4d00720c */ /* 0x040fe40003fa6270 */
[----:B------:R-:W-:Y:S02]  /*4920*/  ISETP.GE.AND P4, PT, R77, R12, PT ;  /* 0x0000000c4d00720c */ /* 0x000fe40003f86270 */
[----:B------:R-:W-:Y:S02]  /*4930*/  FMNMX R13, R31, R4, !PT ;  /* 0x000000041f0d7209 */ /* 0x000fe40007800000 */
[----:B------:R-:W-:Y:S02]  /*4940*/  FSEL R34, R34, -INF , P4 ;  /* 0xff80000022227808 */ /* 0x000fe40002000000 */
[----:B-1----:R-:W-:Y:S02]  /*4950*/  FMNMX R73, R72, R73, !PT ;  /* 0x0000004948497209 */ /* 0x002fe40007800000 */
[----:B------:R-:W-:-:S02]  /*4960*/  ISETP.GE.AND P2, PT, R77, R14, PT ;  /* 0x0000000e4d00720c */ /* 0x000fc40003f46270 */
[----:B------:R-:W-:Y:S01]  /*4970*/  FSEL R35, R35, -INF , P5 ;  /* 0xff80000023237808 */ /* 0x000fe20002800000 */
[----:B------:R-:W1:Y:S01]  /*4980*/  SHFL.BFLY PT, R74, R73, 0x2, 0x1f ;  /* 0x0c401f00494a7f89 */ /* 0x000e6200000e0000 */
[----:B------:R-:W-:Y:S02]  /*4990*/  FMNMX R6, R34, R13, !PT ;  /* 0x0000000d22067209 */ /* 0x000fe40007800000 */
[----:B------:R-:W-:Y:S02]  /*49a0*/  ISETP.GE.AND P3, PT, R77, R15, PT ;  /* 0x0000000f4d00720c */ /* 0x000fe40003f66270 */
[----:B------:R-:W-:Y:S02]  /*49b0*/  FSEL R38, R38, -INF , P2 ;  /* 0xff80000026267808 */ /* 0x000fe40001000000 */
[----:B------:R-:W-:Y:S02]  /*49c0*/  FMNMX R15, R35, R6, !PT ;  /* 0x00000006230f7209 */ /* 0x000fe40007800000 */
[----:B------:R-:W-:-:S02]  /*49d0*/  ISETP.GE.AND P5, PT, R77, R20, PT ;  /* 0x000000144d00720c */ /* 0x000fc40003fa6270 */
[----:B------:R-:W-:Y:S02]  /*49e0*/  FSEL R39, R39, -INF , P3 ;  /* 0xff80000027277808 */ /* 0x000fe40001800000 */
[----:B------:R-:W-:Y:S02]  /*49f0*/  FMNMX R6, R38, R15, !PT ;  /* 0x0000000f26067209 */ /* 0x000fe40007800000 */
[C---:B------:R-:W-:Y:S02]  /*4a00*/  ISETP.GE.AND P6, PT, R77.reuse, R68, PT ;  /* 0x000000444d00720c */ /* 0x040fe40003fc6270 */
[----:B------:R-:W-:Y:S02]  /*4a10*/  ISETP.GE.AND P2, PT, R77, R21, PT ;  /* 0x000000154d00720c */ /* 0x000fe40003f46270 */
[----:B------:R-:W-:Y:S02]  /*4a20*/  FSEL R42, R42, -INF , P5 ;  /* 0xff8000002a2a7808 */ /* 0x000fe40002800000 */
[----:B------:R-:W-:-:S02]  /*4a30*/  FMNMX R15, R39, R6, !PT ;  /* 0x00000006270f7209 */ /* 0x000fc40007800000 */
[----:B------:R-:W-:Y:S02]  /*4a40*/  FSEL R50, R50, -INF , P6 ;  /* 0xff80000032327808 */ /* 0x000fe40003000000 */
[----:B-1----:R-:W-:Y:S02]  /*4a50*/  FMNMX R4, R73, R74, !PT ;  /* 0x0000004a49047209 */ /* 0x002fe40007800000 */
[----:B------:R-:W-:Y:S02]  /*4a60*/  FSEL R43, R43, -INF , P2 ;  /* 0xff8000002b2b7808 */ /* 0x000fe40001000000 */
[----:B------:R-:W-:Y:S02]  /*4a70*/  FSETP.NEU.AND P4, PT, R4, -INF , PT ;  /* 0xff8000000400780b */ /* 0x000fe40003f8d000 */
[----:B------:R-:W-:Y:S02]  /*4a80*/  FMNMX R6, R42, R15, !PT ;  /* 0x0000000f2a067209 */ /* 0x000fe40007800000 */
[----:B------:R-:W-:-:S02]  /*4a90*/  FSEL R13, R4, RZ, P4 ;  /* 0x000000ff040d7208 */ /* 0x000fc40002000000 */
[C---:B------:R-:W-:Y:S02]  /*4aa0*/  ISETP.GE.AND P4, PT, R77.reuse, R24, PT ;  /* 0x000000184d00720c */ /* 0x040fe40003f86270 */
[----:B------:R-:W-:Y:S01]  /*4ab0*/  ISETP.GE.AND P3, PT, R77, R67, PT ;  /* 0x000000434d00720c */ /* 0x000fe20003f66270 */
[C---:B------:R-:W-:Y:S01]  /*4ac0*/  FMUL R10, R13.reuse, UR11 ;  /* 0x0000000b0d0a7c20 */ /* 0x040fe20008400000 */
[----:B------:R-:W-:Y:S01]  /*4ad0*/  FSEL R46, R46, -INF , P4 ;  /* 0xff8000002e2e7808 */ /* 0x000fe20002000000 */
[----:B------:R-:W-:Y:S01]  /*4ae0*/  FADD R13, -R13, R8 ;  /* 0x000000080d0d7221 */ /* 0x000fe20000000100 */
[----:B------:R-:W-:Y:S01]  /*4af0*/  FMNMX R15, R43, R6, !PT ;  /* 0x000000062b0f7209 */ /* 0x000fe20007800000 */
[--C-:B------:R-:W-:Y:S01]  /*4b00*/  FFMA R25, R25, UR11, -R10.reuse ;  /* 0x0000000b19197c23 */ /* 0x100fe2000800080a */
[--C-:B------:R-:W-:Y:S01]  /*4b10*/  FFMA R11, R11, UR11, -R10.reuse ;  /* 0x0000000b0b0b7c23 */ /* 0x100fe2000800080a */
[----:B------:R-:W-:Y:S01]  /*4b20*/  FSEL R47, R47, -INF , P3 ;  /* 0xff8000002f2f7808 */ /* 0x000fe20001800000 */
[--C-:B------:R-:W-:Y:S01]  /*4b30*/  FFMA R28, R28, UR11, -R10.reuse ;  /* 0x0000000b1c1c7c23 */ /* 0x100fe2000800080a */
[----:B------:R-:W-:Y:S01]  /*4b40*/  FMNMX R6, R46, R15, !PT ;  /* 0x0000000f2e067209 */ /* 0x000fe20007800000 */
[--C-:B------:R-:W-:Y:S01]  /*4b50*/  FFMA R29, R29, UR11, -R10.reuse ;  /* 0x0000000b1d1d7c23 */ /* 0x100fe2000800080a */
[----:B------:R-:W-:Y:S01]  /*4b60*/  FSETP.GEU.AND P6, PT, R25, -126, PT ;  /* 0xc2fc00001900780b */ /* 0x000fe20003fce000 */
[--C-:B------:R-:W-:Y:S01]  /*4b70*/  FFMA R32, R32, UR11, -R10.reuse ;  /* 0x0000000b20207c23 */ /* 0x100fe2000800080a */
[----:B------:R-:W-:Y:S01]  /*4b80*/  FSETP.GEU.AND P5, PT, R11, -126, PT ;  /* 0xc2fc00000b00780b */ /* 0x000fe20003fae000 */
[--C-:B------:R-:W-:Y:S01]  /*4b90*/  FFMA R33, R33, UR11, -R10.reuse ;  /* 0x0000000b21217c23 */ /* 0x100fe2000800080a */
[C---:B------:R-:W-:Y:S01]  /*4ba0*/  ISETP.GE.AND P2, PT, R77.reuse, R69, PT ;  /* 0x000000454d00720c */ /* 0x040fe20003f46270 */
[--C-:B------:R-:W-:Y:S01]  /*4bb0*/  FFMA R36, R36, UR11, -R10.reuse ;  /* 0x0000000b24247c23 */ /* 0x100fe2000800080a */
[----:B------:R-:W-:Y:S01]  /*4bc0*/  ISETP.GE.AND P3, PT, R77, R71, PT ;  /* 0x000000474d00720c */ /* 0x000fe20003f66270 */
[--C-:B------:R-:W-:Y:S01]  /*4bd0*/  FFMA R37, R37, UR11, -R10.reuse ;  /* 0x0000000b25257c23 */ /* 0x100fe2000800080a */
[----:B------:R-:W-:Y:S01]  /*4be0*/  FMNMX R15, R47, R6, !PT ;  /* 0x000000062f0f7209 */ /* 0x000fe20007800000 */
[--C-:B------:R-:W-:Y:S01]  /*4bf0*/  FFMA R40, R40, UR11, -R10.reuse ;  /* 0x0000000b28287c23 */ /* 0x100fe2000800080a */
[----:B------:R-:W-:Y:S01]  /*4c00*/  ISETP.GE.AND P4, PT, R77, R70, PT ;  /* 0x000000464d00720c */ /* 0x000fe20003f86270 */
[--C-:B------:R-:W-:Y:S01]  /*4c10*/  FFMA R41, R41, UR11, -R10.reuse ;  /* 0x0000000b29297c23 */ /* 0x100fe2000800080a */
[----:B------:R-:W-:Y:S01]  /*4c20*/  FSEL R51, R51, -INF , P2 ;  /* 0xff80000033337808 */ /* 0x000fe20001000000 */
[----:B------:R-:W-:Y:S01]  /*4c30*/  @!P6 FMUL R25, R25, 0.5 ;  /* 0x3f0000001919e820 */ /* 0x000fe20000400000 */
[----:B------:R-:W-:Y:S01]  /*4c40*/  FSETP.GEU.AND P2, PT, R28, -126, PT ;  /* 0xc2fc00001c00780b */ /* 0x000fe20003f4e000 */
[----:B------:R-:W-:Y:S01]  /*4c50*/  @!P5 FMUL R11, R11, 0.5 ;  /* 0x3f0000000b0bd820 */ /* 0x000fe20000400000 */
[----:B------:R-:W-:Y:S01]  /*4c60*/  FMNMX R6, R50, R15, !PT ;  /* 0x0000000f32067209 */ /* 0x000fe20007800000 */
[--C-:B------:R-:W-:Y:S01]  /*4c70*/  FFMA R44, R44, UR11, -R10.reuse ;  /* 0x0000000b2c2c7c23 */ /* 0x100fe2000800080a */
[----:B------:R-:W-:Y:S01]  /*4c80*/  FSEL R55, R55, -INF , P3 ;  /* 0xff80000037377808 */ /* 0x000fe20001800000 */
[----:B------:R-:W1:Y:S01]  /*4c90*/  MUFU.EX2 R24, R11 ;  /* 0x0000000b00187308 */ /* 0x000e620000000800 */
[----:B------:R-:W-:Y:S01]  /*4ca0*/  FSEL R54, R54, -INF , P4 ;  /* 0xff80000036367808 */ /* 0x000fe20002000000 */
[--C-:B------:R-:W-:Y:S01]  /*4cb0*/  FFMA R45, R45, UR11, -R10.reuse ;  /* 0x0000000b2d2d7c23 */ /* 0x100fe2000800080a */
[----:B------:R-:W-:Y:S01]  /*4cc0*/  FSETP.GEU.AND P3, PT, R29, -126, PT ;  /* 0xc2fc00001d00780b */ /* 0x000fe20003f6e000 */
[--C-:B------:R-:W-:Y:S01]  /*4cd0*/  FFMA R48, R48, UR11, -R10.reuse ;  /* 0x0000000b30307c23 */ /* 0x100fe2000800080a */
[----:B------:R-:W-:Y:S01]  /*4ce0*/  FSETP.GEU.AND P4, PT, R32, -126, PT ;  /* 0xc2fc00002000780b */ /* 0x000fe20003f8e000 */
[--C-:B------:R-:W-:Y:S01]  /*4cf0*/  FFMA R49, R49, UR11, -R10.reuse ;  /* 0x0000000b31317c23 */ /* 0x100fe2000800080a */
[----:B------:R-:W-:Y:S01]  /*4d00*/  FMNMX R15, R51, R6, !PT ;  /* 0x00000006330f7209 */ /* 0x000fe20007800000 */
[----:B------:R-:W2:Y:S01]  /*4d10*/  MUFU.EX2 R25, R25 ;  /* 0x0000001900197308 */ /* 0x000ea20000000800 */
[----:B------:R-:W-:Y:S01]  /*4d20*/  @!P2 FMUL R28, R28, 0.5 ;  /* 0x3f0000001c1ca820 */ /* 0x000fe20000400000 */
[--C-:B------:R-:W-:Y:S01]  /*4d30*/  FFMA R52, R52, UR11, -R10.reuse ;  /* 0x0000000b34347c23 */ /* 0x100fe2000800080a */
[----:B------:R-:W-:Y:S01]  /*4d40*/  FMNMX R6, R54, R15, !PT ;  /* 0x0000000f36067209 */ /* 0x000fe20007800000 */
[----:B------:R-:W-:Y:S01]  /*4d50*/  FFMA R53, R53, UR11, -R10 ;  /* 0x0000000b35357c23 */ /* 0x000fe2000800080a */
[----:B------:R-:W-:Y:S01]  /*4d60*/  FMUL R13, R13, UR11 ;  /* 0x0000000b0d0d7c20 */ /* 0x000fe20008400000 */
[----:B------:R-:W-:-:S02]  /*4d70*/  SHF.L.U32 R67, R22, 0x1f, RZ ;  /* 0x0000001f16437819 */ /* 0x000fc400000006ff */
[----:B------:R-:W-:Y:S01]  /*4d80*/  FMNMX R6, R55, R6, !PT ;  /* 0x0000000637067209 */ /* 0x000fe20007800000 */
[----:B------:R-:W-:Y:S01]  /*4d90*/  @!P3 FMUL R29, R29, 0.5 ;  /* 0x3f0000001d1db820 */ /* 0x000fe20000400000 */
[----:B------:R-:W-:Y:S01]  /*4da0*/  @!P4 FMUL R32, R32, 0.5 ;  /* 0x3f0000002020c820 */ /* 0x000fe20000400000 */
[----:B------:R-:W3:Y:S01]  /*4db0*/  MUFU.EX2 R28, R28 ;  /* 0x0000001c001c7308 */ /* 0x000ee20000000800 */
[----:B-1----:R-:W-:Y:S01]  /*4dc0*/  @!P5 FMUL R24, R24, R24 ;  /* 0x000000181818d220 */ /* 0x002fe20000400000 */
[----:B------:R-:W1:Y:S01]  /*4dd0*/  SHFL.BFLY PT, R11, R6, 0x1, 0x1f ;  /* 0x0c201f00060b7f89 */ /* 0x000e6200000e0000 */
[----:B------:R-:W-:Y:S01]  /*4de0*/  FSETP.GEU.AND P5, PT, R33, -126, PT ;  /* 0xc2fc00002100780b */ /* 0x000fe20003fae000 */
[----:B--2---:R-:W-:Y:S01]  /*4df0*/  @!P6 FMUL R25, R25, R25 ;  /* 0x000000191919e220 */ /* 0x004fe20000400000 */
[----:B------:R-:W-:-:S03]  /*4e00*/  FSETP.GEU.AND P6, PT, R36, -126, PT ;  /* 0xc2fc00002400780b */ /* 0x000fc60003fce000 */
[----:B------:R-:W2:Y:S08]  /*4e10*/  MUFU.EX2 R29, R29 ;  /* 0x0000001d001d7308 */ /* 0x000eb00000000800 */
[----:B------:R-:W4:Y:S01]  /*4e20*/  MUFU.EX2 R32, R32 ;  /* 0x0000002000207308 */ /* 0x000f220000000800 */
[----:B------:R-:W-:Y:S01]  /*4e30*/  @!P5 FMUL R33, R33, 0.5 ;  /* 0x3f0000002121d820 */ /* 0x000fe20000400000 */
[----:B---3--:R-:W-:Y:S01]  /*4e40*/  @!P2 FMUL R28, R28, R28 ;  /* 0x0000001c1c1ca220 */ /* 0x008fe20000400000 */
[----:B------:R-:W-:Y:S01]  /*4e50*/  FSETP.GEU.AND P2, PT, R37, -126, PT ;  /* 0xc2fc00002500780b */ /* 0x000fe20003f4e000 */
[----:B------:R-:W-:-:S04]  /*4e60*/  @!P6 FMUL R36, R36, 0.5 ;  /* 0x3f0000002424e820 */ /* 0x000fc80000400000 */
[----:B------:R-:W3:Y:S01]  /*4e70*/  MUFU.EX2 R33, R33 ;  /* 0x0000002100217308 */ /* 0x000ee20000000800 */
[----:B--2---:R-:W-:Y:S01]  /*4e80*/  @!P3 FMUL R29, R29, R29 ;  /* 0x0000001d1d1db220 */ /* 0x004fe20000400000 */
[----:B------:R-:W-:Y:S02]  /*4e90*/  FSETP.GEU.AND P3, PT, R40, -126, PT ;  /* 0xc2fc00002800780b */ /* 0x000fe40003f6e000 */
[----:B-1----:R-:W-:-:S04]  /*4ea0*/  FMNMX R6, R6, R11, !PT ;  /* 0x0000000b06067209 */ /* 0x002fc80007800000 */
[----:B------:R-:W1:Y:S01]  /*4eb0*/  MUFU.EX2 R36, R36 ;  /* 0x0000002400247308 */ /* 0x000e620000000800 */
[----:B----4-:R-:W-:Y:S01]  /*4ec0*/  @!P4 FMUL R32, R32, R32 ;  /* 0x000000202020c220 */ /* 0x010fe20000400000 */
[----:B------:R-:W-:Y:S01]  /*4ed0*/  FSETP.GEU.AND P4, PT, R41, -126, PT ;  /* 0xc2fc00002900780b */ /* 0x000fe20003f8e000 */
[----:B------:R-:W2:Y:S01]  /*4ee0*/  SHFL.BFLY PT, R21, R6, 0x2, 0x1f ;  /* 0x0c401f0006157f89 */ /* 0x000ea200000e0000 */
[----:B------:R-:W-:-:S03]  /*4ef0*/  @!P2 FMUL R37, R37, 0.5 ;  /* 0x3f0000002525a820 */ /* 0x000fc60000400000 */
[----:B------:R-:W-:Y:S01]  /*4f00*/  @!P3 FMUL R40, R40, 0.5 ;  /* 0x3f0000002828b820 */ /* 0x000fe20000400000 */
[----:B---3--:R-:W-:Y:S02]  /*4f10*/  @!P5 FMUL R33, R33, R33 ;  /* 0x000000212121d220 */ /* 0x008fe40000400000 */
[----:B------:R-:W3:Y:S01]  /*4f20*/  MUFU.EX2 R37, R37 ;  /* 0x0000002500257308 */ /* 0x000ee20000000800 */
[----:B------:R-:W-:-:S04]  /*4f30*/  FSETP.GEU.AND P5, PT, R44, -126, PT ;  /* 0xc2fc00002c00780b */ /* 0x000fc80003fae000 */
[----:B------:R-:W-:Y:S01]  /*4f40*/  @!P4 FMUL R41, R41, 0.5 ;  /* 0x3f0000002929c820 */ /* 0x000fe20000400000 */
[----:B-1----:R-:W-:Y:S02]  /*4f50*/  @!P6 FMUL R36, R36, R36 ;  /* 0x000000242424e220 */ /* 0x002fe40000400000 */
[----:B------:R-:W1:Y:S01]  /*4f60*/  MUFU.EX2 R11, R40 ;  /* 0x00000028000b7308 */ /* 0x000e620000000800 */
[----:B------:R-:W-:-:S05]  /*4f70*/  FSETP.GEU.AND P6, PT, R45, -126, PT ;  /* 0xc2fc00002d00780b */ /* 0x000fca0003fce000 */
[----:B------:R-:W-:Y:S02]  /*4f80*/  @!P5 FMUL R44, R44, 0.5 ;  /* 0x3f0000002c2cd820 */ /* 0x000fe40000400000 */
[----:B------:R-:W4:Y:S01]  /*4f90*/  MUFU.EX2 R12, R41 ;  /* 0x00000029000c7308 */ /* 0x000f220000000800 */
[----:B--2---:R-:W-:Y:S01]  /*4fa0*/  FMNMX R6, R6, R21, !PT ;  /* 0x0000001506067209 */ /* 0x004fe20007800000 */
[----:B---3--:R-:W-:Y:S01]  /*4fb0*/  @!P2 FMUL R37, R37, R37 ;  /* 0x000000252525a220 */ /* 0x008fe20000400000 */
[----:B------:R-:W-:-:S03]  /*4fc0*/  FSETP.GEU.AND P2, PT, R48, -126, PT ;  /* 0xc2fc00003000780b */ /* 0x000fc60003f4e000 */
[----:B------:R-:W-:Y:S02]  /*4fd0*/  @!P6 FMUL R45, R45, 0.5 ;  /* 0x3f0000002d2de820 */ /* 0x000fe40000400000 */
[----:B------:R-:W2:Y:S01]  /*4fe0*/  MUFU.EX2 R15, R44 ;  /* 0x0000002c000f7308 */ /* 0x000ea20000000800 */
[----:B-1----:R-:W-:Y:S01]  /*4ff0*/  @!P3 FMUL R11, R11, R11 ;  /* 0x0000000b0b0bb220 */ /* 0x002fe20000400000 */
[----:B------:R-:W-:-:S06]  /*5000*/  FSETP.GEU.AND P3, PT, R49, -126, PT ;  /* 0xc2fc00003100780b */ /* 0x000fcc0003f6e000 */
[----:B------:R-:W1:Y:S01]  /*5010*/  MUFU.EX2 R14, R45 ;  /* 0x0000002d000e7308 */ /* 0x000e620000000800 */
[----:B----4-:R-:W-:Y:S01]  /*5020*/  @!P4 FMUL R12, R12, R12 ;  /* 0x0000000c0c0cc220 */ /* 0x010fe20000400000 */
[----:B------:R-:W-:Y:S01]  /*5030*/  FSETP.NEU.AND P4, PT, R6, -INF , PT ;  /* 0xff8000000600780b */ /* 0x000fe20003f8d000 */
[----:B------:R-:W-:Y:S02]  /*5040*/  @!P2 FMUL R48, R48, 0.5 ;  /* 0x3f0000003030a820 */ /* 0x000fe40000400000 */
[----:B------:R-:W-:Y:S01]  /*5050*/  FADD R8, R25, R12 ;  /* 0x0000000c19087221 */ /* 0x000fe20000000000 */
[----:B------:R-:W-:Y:S01]  /*5060*/  FSEL R40, R6, RZ, P4 ;  /* 0x000000ff06287208 */ /* 0x000fe20002000000 */
[----:B------:R-:W-:Y:S01]  /*5070*/  @!P3 FMUL R49, R49, 0.5 ;  /* 0x3f0000003131b820 */ /* 0x000fe20000400000 */
[----:B------:R-:W3:Y:S01]  /*5080*/  MUFU.EX2 R21, R48 ;  /* 0x0000003000157308 */ /* 0x000ee20000000800 */
[----:B--2---:R-:W-:Y:S01]  /*5090*/  @!P5 FMUL R15, R15, R15 ;  /* 0x0000000f0f0fd220 */ /* 0x004fe20000400000 */
[----:B------:R-:W-:Y:S01]  /*50a0*/  FSETP.GEU.AND P4, PT, R52, -126, PT ;  /* 0xc2fc00003400780b */ /* 0x000fe20003f8e000 */
[C---:B------:R-:W-:Y:S01]  /*50b0*/  FMUL R44, R40.reuse, UR11 ;  /* 0x0000000b282c7c20 */ /* 0x040fe20008400000 */
[----:B------:R-:W-:Y:S01]  /*50c0*/  FSETP.GEU.AND P5, PT, R53, -126, PT ;  /* 0xc2fc00003500780b */ /* 0x000fe20003fae000 */
[----:B------:R-:W-:-:S02]  /*50d0*/  FADD R40, -R40, R9 ;  /* 0x0000000928287221 */ /* 0x000fc40000000100 */
[--C-:B------:R-:W-:Y:S01]  /*50e0*/  FFMA R26, R26, UR11, -R44.reuse ;  /* 0x0000000b1a1a7c23 */ /* 0x100fe2000800082c */
[----:B------:R-:W2:Y:S01]  /*50f0*/  MUFU.EX2 R10, R49 ;  /* 0x00000031000a7308 */ /* 0x000ea20000000800 */
[----:B-1----:R-:W-:Y:S01]  /*5100*/  @!P6 FMUL R14, R14, R14 ;  /* 0x0000000e0e0ee220 */ /* 0x002fe20000400000 */
[--C-:B------:R-:W-:Y:S01]  /*5110*/  FFMA R27, R27, UR11, -R44.reuse ;  /* 0x0000000b1b1b7c23 */ /* 0x100fe2000800082c */
[--C-:B------:R-:W-:Y:S01]  /*5120*/  FFMA R30, R30, UR11, -R44.reuse ;  /* 0x0000000b1e1e7c23 */ /* 0x100fe2000800082c */
[----:B------:R-:W-:Y:S01]  /*5130*/  FSETP.GEU.AND P6, PT, R26, -126, PT ;  /* 0xc2fc00001a00780b */ /* 0x000fe20003fce000 */
[--C-:B------:R-:W-:Y:S01]  /*5140*/  FFMA R31, R31, UR11, -R44.reuse ;  /* 0x0000000b1f1f7c23 */ /* 0x100fe2000800082c */
[--C-:B------:R-:W-:Y:S01]  /*5150*/  FFMA R34, R34, UR11, -R44.reuse ;  /* 0x0000000b22227c23 */ /* 0x100fe2000800082c */
[----:B------:R-:W-:Y:S01]  /*5160*/  @!P4 FMUL R52, R52, 0.5 ;  /* 0x3f0000003434c820 */ /* 0x000fe20000400000 */
[--C-:B------:R-:W-:Y:S01]  /*5170*/  FFMA R35, R35, UR11, -R44.reuse ;  /* 0x0000000b23237c23 */ /* 0x100fe2000800082c */
[----:B------:R-:W-:Y:S01]  /*5180*/  @!P5 FMUL R53, R53, 0.5 ;  /* 0x3f0000003535d820 */ /* 0x000fe20000400000 */
[----:B---3--:R-:W-:Y:S01]  /*5190*/  @!P2 FMUL R21, R21, R21 ;  /* 0x000000151515a220 */ /* 0x008fe20000400000 */
[----:B------:R-:W-:Y:S01]  /*51a0*/  FSETP.GEU.AND P2, PT, R27, -126, PT ;  /* 0xc2fc00001b00780b */ /* 0x000fe20003f4e000 */
[----:B------:R-:W1:Y:S01]  /*51b0*/  MUFU.EX2 R41, R52 ;  /* 0x0000003400297308 */ /* 0x000e620000000800 */
        /* <DEDUP_REMOVED lines=8> */
[----:B------:R-:W-:Y:S01]  /*5240*/  FFMA R55, R55, UR11, -R44 ;  /* 0x0000000b37377c23 */ /* 0x000fe2000800082c */
[----:B------:R-:W-:Y:S01]  /*5250*/  FMUL R40, R40, UR11 ;  /* 0x0000000b28287c20 */ /* 0x000fe20008400000 */
[----:B------:R-:W-:Y:S01]  /*5260*/  FADD R9, R33, R10 ;  /* 0x0000000a21097221 */ /* 0x000fe20000000000 */
[----:B------:R-:W-:-:S04]  /*5270*/  @!P2 FMUL R27, R27, 0.5 ;  /* 0x3f0000001b1ba820 */ /* 0x000fc80000400000 */
[----:B------:R3:W4:Y:S01]  /*5280*/  MUFU.EX2 R45, R26 ;  /* 0x0000001a002d7308 */ /* 0x0007220000000800 */
[----:B-1----:R-:W-:Y:S01]  /*5290*/  @!P4 FMUL R41, R41, R41 ;  /* 0x000000292929c220 */ /* 0x002fe20000400000 */
[----:B------:R-:W-:Y:S02]  /*52a0*/  FSETP.GEU.AND P4, PT, R31, -126, PT ;  /* 0xc2fc00001f00780b */ /* 0x000fe40003f8e000 */
[----:B------:R-:W-:-:S04]  /*52b0*/  @!P3 FMUL R30, R30, 0.5 ;  /* 0x3f0000001e1eb820 */ /* 0x000fc80000400000 */
[----:B------:R1:W5:Y:S01]  /*52c0*/  MUFU.EX2 R48, R27 ;  /* 0x0000001b00307308 */ /* 0x0003620000000800 */
[----:B--2---:R-:W-:Y:S01]  /*52d0*/  @!P5 FMUL R20, R20, R20 ;  /* 0x000000141414d220 */ /* 0x004fe20000400000 */
[----:B------:R-:W-:Y:S01]  /*52e0*/  FSETP.GEU.AND P5, PT, R34, -126, PT ;  /* 0xc2fc00002200780b */ /* 0x000fe20003fae000 */
[----:B---3--:R-:W-:-:S04]  /*52f0*/  FFMA R26, R39, UR11, -R44 ;  /* 0x0000000b271a7c23 */ /* 0x008fc8000800082c */
[----:B------:R-:W-:Y:S01]  /*5300*/  @!P4 FMUL R31, R31, 0.5 ;  /* 0x3f0000001f1fc820 */ /* 0x000fe20000400000 */
[----:B------:R2:W3:Y:S01]  /*5310*/  MUFU.EX2 R49, R30 ;  /* 0x0000001e00317308 */ /* 0x0004e20000000800 */
[----:B----4-:R-:W-:Y:S01]  /*5320*/  @!P6 FMUL R45, R45, R45 ;  /* 0x0000002d2d2de220 */ /* 0x010fe20000400000 */
[----:B------:R-:W-:Y:S01]  /*5330*/  FSETP.GEU.AND P6, PT, R35, -126, PT ;  /* 0xc2fc00002300780b */ /* 0x000fe20003fce000 */
[----:B-1----:R-:W-:-:S04]  /*5340*/  FFMA R27, R42, UR11, -R44 ;  /* 0x0000000b2a1b7c23 */ /* 0x002fc8000800082c */
[----:B------:R-:W-:Y:S01]  /*5350*/  @!P5 FMUL R34, R34, 0.5 ;  /* 0x3f0000002222d820 */ /* 0x000fe20000400000 */
[----:B------:R1:W4:Y:S01]  /*5360*/  MUFU.EX2 R52, R31 ;  /* 0x0000001f00347308 */ /* 0x0003220000000800 */
[----:B-----5:R-:W-:Y:S01]  /*5370*/  @!P2 FMUL R48, R48, R48 ;  /* 0x000000303030a220 */ /* 0x020fe20000400000 */
[----:B------:R-:W-:Y:S01]  /*5380*/  FSETP.GEU.AND P2, PT, R38, -126, PT ;  /* 0xc2fc00002600780b */ /* 0x000fe20003f4e000 */
[----:B--2---:R-:W-:-:S04]  /*5390*/  FFMA R30, R46, UR11, -R44 ;  /* 0x0000000b2e1e7c23 */ /* 0x004fc8000800082c */
[----:B------:R-:W-:Y:S01]  /*53a0*/  @!P6 FMUL R35, R35, 0.5 ;  /* 0x3f0000002323e820 */ /* 0x000fe20000400000 */
[----:B------:R2:W5:Y:S01]  /*53b0*/  MUFU.EX2 R53, R34 ;  /* 0x0000002200357308 */ /* 0x0005620000000800 */
[----:B---3--:R-:W-:Y:S01]  /*53c0*/  @!P3 FMUL R49, R49, R49 ;  /* 0x000000313131b220 */ /* 0x008fe20000400000 */
[----:B------:R-:W-:Y:S01]  /*53d0*/  FSETP.GEU.AND P3, PT, R26, -126, PT ;  /* 0xc2fc00001a00780b */ /* 0x000fe20003f6e000 */
[----:B-1----:R-:W-:-:S04]  /*53e0*/  FADD R31, R36, R41 ;  /* 0x00000029241f7221 */ /* 0x002fc80000000000 */
[----:B------:R-:W-:Y:S01]  /*53f0*/  @!P2 FMUL R38, R38, 0.5 ;  /* 0x3f0000002626a820 */ /* 0x000fe20000400000 */
[----:B------:R1:W3:Y:S01]  /*5400*/  MUFU.EX2 R68, R35 ;  /* 0x0000002300447308 */ /* 0x0002e20000000800 */
[----:B----4-:R-:W-:Y:S01]  /*5410*/  @!P4 FMUL R52, R52, R52 ;  /* 0x000000343434c220 */ /* 0x010fe20000400000 */
[----:B------:R-:W-:Y:S01]  /*5420*/  FSETP.GEU.AND P4, PT, R27, -126, PT ;  /* 0xc2fc00001b00780b */ /* 0x000fe20003f8e000 */
[----:B--2---:R-:W-:-:S04]  /*5430*/  FADD R34, R37, R20 ;  /* 0x0000001425227221 */ /* 0x004fc80000000000 */
[----:B------:R-:W-:Y:S01]  /*5440*/  @!P3 FMUL R26, R26, 0.5 ;  /* 0x3f0000001a1ab820 */ /* 0x000fe20000400000 */
[----:B------:R-:W2:Y:S01]  /*5450*/  MUFU.EX2 R39, R38 ;  /* 0x0000002600277308 */ /* 0x000ea20000000800 */
[----:B-----5:R-:W-:Y:S01]  /*5460*/  @!P5 FMUL R53, R53, R53 ;  /* 0x000000353535d220 */ /* 0x020fe20000400000 */
[----:B------:R-:W-:Y:S01]  /*5470*/  FSETP.GEU.AND P5, PT, R43, -126, PT ;  /* 0xc2fc00002b00780b */ /* 0x000fe20003fae000 */
[----:B-1----:R-:W-:Y:S01]  /*5480*/  FADD R35, R8, R9 ;  /* 0x0000000908237221 */ /* 0x002fe20000000000 */
[----:B------:R-:W-:Y:S01]  /*5490*/  FADD R9, R24, R11 ;  /* 0x0000000b18097221 */ /* 0x000fe20000000000 */
[----:B------:R-:W-:Y:S02]  /*54a0*/  F2FP.BF16.F32.PACK_AB R24, R25, R24 ;  /* 0x000000181918723e */ /* 0x000fe400000010ff */
[----:B------:R-:W-:Y:S01]  /*54b0*/  @!P4 FMUL R27, R27, 0.5 ;  /* 0x3f0000001b1bc820 */ /* 0x000fe20000400000 */
[----:B------:R1:W4:Y:S01]  /*54c0*/  MUFU.EX2 R42, R26 ;  /* 0x0000001a002a7308 */ /* 0x0003220000000800 */
[----:B---3--:R-:W-:Y:S01]  /*54d0*/  @!P6 FMUL R68, R68, R68 ;  /* 0x000000444444e220 */ /* 0x008fe20000400000 */
[----:B------:R-:W-:-:S02]  /*54e0*/  FSETP.GEU.AND P6, PT, R30, -126, PT ;  /* 0xc2fc00001e00780b */ /* 0x000fc40003fce000 */
[----:B------:R-:W-:-:S03]  /*54f0*/  F2FP.BF16.F32.PACK_AB R25, R48, R45 ;  /* 0x0000002d3019723e */ /* 0x000fc600000010ff */
[----:B------:R-:W-:Y:S01]  /*5500*/  @!P5 FMUL R43, R43, 0.5 ;  /* 0x3f0000002b2bd820 */ /* 0x000fe20000400000 */
[----:B------:R3:W5:Y:S01]  /*5510*/  MUFU.EX2 R46, R27 ;  /* 0x0000001b002e7308 */ /* 0x0007620000000800 */
[----:B-1----:R-:W-:Y:S01]  /*5520*/  FFMA R26, R50, UR11, -R44 ;  /* 0x0000000b321a7c23 */ /* 0x002fe2000800082c */
[----:B--2---:R-:W-:Y:S01]  /*5530*/  @!P2 FMUL R39, R39, R39 ;  /* 0x000000272727a220 */ /* 0x004fe20000400000 */
[----:B------:R-:W-:-:S04]  /*5540*/  FSETP.GEU.AND P2, PT, R47, -126, PT ;  /* 0xc2fc00002f00780b */ /* 0x000fc80003f4e000 */
[----:B------:R-:W-:Y:S01]  /*5550*/  @!P6 FMUL R30, R30, 0.5 ;  /* 0x3f0000001e1ee820 */ /* 0x000fe20000400000 */
[----:B------:R-:W1:Y:S01]  /*5560*/  MUFU.EX2 R43, R43 ;  /* 0x0000002b002b7308 */ /* 0x000e620000000800 */
[----:B----4-:R-:W-:Y:S01]  /*5570*/  @!P3 FMUL R42, R42, R42 ;  /* 0x0000002a2a2ab220 */ /* 0x010fe20000400000 */
[----:B------:R-:W-:Y:S01]  /*5580*/  FSETP.GEU.AND P3, PT, R26, -126, PT ;  /* 0xc2fc00001a00780b */ /* 0x000fe20003f6e000 */
[----:B---3--:R-:W-:-:S05]  /*5590*/  FFMA R27, R54, UR11, -R44 ;  /* 0x0000000b361b7c23 */ /* 0x008fca000800082c */
[----:B------:R2:W3:Y:S01]  /*55a0*/  MUFU.EX2 R50, R30 ;  /* 0x0000001e00327308 */ /* 0x0004e20000000800 */
[----:B------:R-:W-:Y:S01]  /*55b0*/  @!P2 FMUL R47, R47, 0.5 ;  /* 0x3f0000002f2fa820 */ /* 0x000fe20000400000 */
[----:B-----5:R-:W-:Y:S01]  /*55c0*/  @!P4 FMUL R46, R46, R46 ;  /* 0x0000002e2e2ec220 */ /* 0x020fe20000400000 */
[----:B------:R-:W-:-:S04]  /*55d0*/  FSETP.GEU.AND P4, PT, R51, -126, PT ;  /* 0xc2fc00003300780b */ /* 0x000fc80003f8e000 */
[----:B------:R-:W-:Y:S01]  /*55e0*/  @!P3 FMUL R26, R26, 0.5 ;  /* 0x3f0000001a1ab820 */ /* 0x000fe20000400000 */
[----:B------:R-:W4:Y:S01]  /*55f0*/  MUFU.EX2 R47, R47 ;  /* 0x0000002f002f7308 */ /* 0x000f220000000800 */
[----:B-1----:R-:W-:Y:S01]  /*5600*/  @!P5 FMUL R43, R43, R43 ;  /* 0x0000002b2b2bd220 */ /* 0x002fe20000400000 */
[----:B------:R-:W-:Y:S01]  /*5610*/  FSETP.GEU.AND P5, PT, R27, -126, PT ;  /* 0xc2fc00001b00780b */ /* 0x000fe20003fae000 */
[----:B--2---:R-:W-:-:S04]  /*5620*/  FADD R30, R32, R21 ;  /* 0x00000015201e7221 */ /* 0x004fc80000000000 */
[----:B------:R-:W-:Y:S01]  /*5630*/  FADD R9, R9, R30 ;  /* 0x0000001e09097221 */ /* 0x000fe20000000000 */
[----:B------:R1:W2:Y:S01]  /*5640*/  MUFU.EX2 R54, R26 ;  /* 0x0000001a00367308 */ /* 0x0002a20000000800 */
[----:B---3--:R-:W-:Y:S01]  /*5650*/  @!P6 FMUL R50, R50, R50 ;  /* 0x000000323232e220 */ /* 0x008fe20000400000 */
[----:B------:R-:W-:Y:S01]  /*5660*/  FSETP.GEU.AND P6, PT, R55, -126, PT ;  /* 0xc2fc00003700780b */ /* 0x000fe20003fce000 */
[----:B------:R-:W-:Y:S02]  /*5670*/  @!P4 FMUL R51, R51, 0.5 ;  /* 0x3f0000003333c820 */ /* 0x000fe40000400000 */
[----:B------:R-:W-:Y:S02]  /*5680*/  FADD R30, R49, R50 ;  /* 0x00000032311e7221 */ /* 0x000fe40000000000 */
[----:B------:R-:W-:Y:S01]  /*5690*/  @!P5 FMUL R27, R27, 0.5 ;  /* 0x3f0000001b1bd820 */ /* 0x000fe20000400000 */
[----:B----4-:R-:W-:Y:S01]  /*56a0*/  @!P2 FMUL R47, R47, R47 ;  /* 0x0000002f2f2fa220 */ /* 0x010fe20000400000 */
[----:B------:R-:W-:Y:S01]  /*56b0*/  FSETP.GEU.AND P2, PT, R13, -126, PT ;  /* 0xc2fc00000d00780b */ /* 0x000fe20003f4e000 */
[----:B------:R-:W3:Y:S01]  /*56c0*/  MUFU.EX2 R51, R51 ;  /* 0x0000003300337308 */ /* 0x000ee20000000800 */
[----:B-1----:R-:W-:-:S04]  /*56d0*/  FADD R26, R28, R15 ;  /* 0x0000000f1c1a7221 */ /* 0x002fc80000000000 */
[----:B------:R-:W-:Y:S01]  /*56e0*/  @!P6 FMUL R55, R55, 0.5 ;  /* 0x3f0000003737e820 */ /* 0x000fe20000400000 */
[----:B------:R-:W-:Y:S01]  /*56f0*/  FADD R26, R26, R31 ;  /* 0x0000001f1a1a7221 */ /* 0x000fe20000000000 */
[----:B--2---:R-:W-:Y:S01]  /*5700*/  @!P3 FMUL R54, R54, R54 ;  /* 0x000000363636b220 */ /* 0x004fe20000400000 */
[----:B------:R-:W-:Y:S01]  /*5710*/  FSETP.GEU.AND P3, PT, R40, -126, PT ;  /* 0xc2fc00002800780b */ /* 0x000fe20003f6e000 */
[----:B------:R1:W2:Y:S01]  /*5720*/  MUFU.EX2 R44, R27 ;  /* 0x0000001b002c7308 */ /* 0x0002a20000000800 */
[----:B------:R-:W-:Y:S01]  /*5730*/  FADD R31, R52, R47 ;  /* 0x0000002f341f7221 */ /* 0x000fe20000000000 */
[----:B------:R-:W-:Y:S01]  /*5740*/  FADD R38, R53, R54 ;  /* 0x0000003635267221 */ /* 0x000fe20000000000 */
[----:B------:R-:W-:Y:S01]  /*5750*/  FADD R9, R9, R26 ;  /* 0x0000001a09097221 */ /* 0x000fe20000000000 */
[----:B------:R-:W-:Y:S01]  /*5760*/  @!P2 FMUL R13, R13, 0.5 ;  /* 0x3f0000000d0da820 */ /* 0x000fe20000400000 */
[----:B------:R-:W-:Y:S02]  /*5770*/  F2FP.BF16.F32.PACK_AB R26, R29, R28 ;  /* 0x0000001c1d1a723e */ /* 0x000fe400000010ff */
[----:B------:R-:W-:Y:S01]  /*5780*/  F2FP.BF16.F32.PACK_AB R28, R33, R32 ;  /* 0x00000020211c723e */ /* 0x000fe200000010ff */
[----:B------:R-:W4:Y:S01]  /*5790*/  MUFU.EX2 R55, R55 ;  /* 0x0000003700377308 */ /* 0x000f220000000800 */
[----:B-1----:R-:W-:Y:S01]  /*57a0*/  FADD R27, R29, R14 ;  /* 0x0000000e1d1b7221 */ /* 0x002fe20000000000 */
[----:B---3--:R-:W-:Y:S01]  /*57b0*/  @!P4 FMUL R51, R51, R51 ;  /* 0x000000333333c220 */ /* 0x008fe20000400000 */
[----:B------:R1:W3:Y:S01]  /*57c0*/  SYNCS.PHASECHK.TRANS64.TRYWAIT P4, [UR6+0x4a00], R67 ;  /* 0x004a0043ff0075a7 */ /* 0x0002e20008080146 */
[----:B------:R-:W-:Y:S01]  /*57d0*/  @!P3 FMUL R40, R40, 0.5 ;  /* 0x3f0000002828b820 */ /* 0x000fe20000400000 */
[----:B------:R-:W-:Y:S01]  /*57e0*/  FADD R34, R27, R34 ;  /* 0x000000221b227221 */ /* 0x000fe20000000000 */
[----:B------:R-:W-:Y:S01]  /*57f0*/  FADD R27, R48, R43 ;  /* 0x0000002b301b7221 */ /* 0x000fe20000000000 */
[----:B------:R-:W-:Y:S01]  /*5800*/  FADD R70, R68, R51 ;  /* 0x0000003344467221 */ /* 0x000fe20000000000 */
[----:B------:R5:W1:Y:S01]  /*5810*/  MUFU.EX2 R8, R13 ;  /* 0x0000000d00087308 */ /* 0x000a620000000800 */
[----:B--2---:R-:W-:Y:S01]  /*5820*/  @!P5 FMUL R44, R44, R44 ;  /* 0x0000002c2c2cd220 */ /* 0x004fe20000400000 */
[----:B------:R-:W-:Y:S01]  /*5830*/  FADD R34, R35, R34 ;  /* 0x0000002223227221 */ /* 0x000fe20000000000 */
[----:B------:R-:W-:Y:S01]  /*5840*/  FADD R27, R27, R70 ;  /* 0x000000461b1b7221 */ /* 0x000fe20000000000 */
[----:B------:R-:W-:Y:S01]  /*5850*/  F2FP.BF16.F32.PACK_AB R32, R12, R11 ;  /* 0x0000000b0c20723e */ /* 0x000fe200000010ff */
[----:B------:R-:W-:Y:S01]  /*5860*/  FADD R35, R39, R44 ;  /* 0x0000002c27237221 */ /* 0x000fe20000000000 */
[----:B------:R-:W-:Y:S01]  /*5870*/  FADD R9, R9, R34 ;  /* 0x0000002209097221 */ /* 0x000fe20000000000 */
[----:B------:R-:W-:Y:S01]  /*5880*/  F2FP.BF16.F32.PACK_AB R34, R14, R15 ;  /* 0x0000000f0e22723e */ /* 0x000fe200000010ff */
[----:B------:R-:W2:Y:S01]  /*5890*/  MUFU.EX2 R40, R40 ;  /* 0x0000002800287308 */ /* 0x000ea20000000800 */
[----:B----4-:R-:W-:Y:S01]  /*58a0*/  @!P6 FMUL R55, R55, R55 ;  /* 0x000000373737e220 */ /* 0x010fe20000400000 */
[----:B-----5:R-:W-:Y:S01]  /*58b0*/  FADD R13, R45, R46 ;  /* 0x0000002e2d0d7221 */ /* 0x020fe20000000000 */
[----:B------:R-:W-:Y:S01]  /*58c0*/  FADD R30, R30, R35 ;  /* 0x000000231e1e7221 */ /* 0x000fe20000000000 */
[----:B------:R-:W-:Y:S01]  /*58d0*/  F2FP.BF16.F32.PACK_AB R29, R68, R53 ;  /* 0x00000035441d723e */ /* 0x000fe200000010ff */
[----:B------:R-:W-:Y:S01]  /*58e0*/  FADD R72, R42, R55 ;  /* 0x000000372a487221 */ /* 0x000fe20000000000 */
[----:B------:R-:W-:Y:S01]  /*58f0*/  FADD R13, R13, R38 ;  /* 0x000000260d0d7221 */ /* 0x000fe20000000000 */
[----:B------:R-:W-:-:S02]  /*5900*/  F2FP.BF16.F32.PACK_AB R38, R20, R41 ;  /* 0x000000291426723e */ /* 0x000fc400000010ff */
[----:B------:R-:W-:Y:S01]  /*5910*/  FADD R72, R31, R72 ;  /* 0x000000481f487221 */ /* 0x000fe20000000000 */
[----:B------:R-:W-:Y:S01]  /*5920*/  FADD R13, R13, R30 ;  /* 0x0000001e0d0d7221 */ /* 0x000fe20000000000 */
[----:B-1----:R-:W-:Y:S01]  /*5930*/  @!P2 FMUL R8, R8, R8 ;  /* 0x000000080808a220 */ /* 0x002fe20000400000 */
[----:B------:R-:W-:Y:S01]  /*5940*/  F2FP.BF16.F32.PACK_AB R30, R37, R36 ;  /* 0x00000024251e723e */ /* 0x000fe200000010ff */
[----:B------:R-:W-:Y:S01]  /*5950*/  FADD R72, R27, R72 ;  /* 0x000000481b487221 */ /* 0x000fe20000000000 */
[----:B------:R-:W-:Y:S01]  /*5960*/  F2FP.BF16.F32.PACK_AB R36, R10, R21 ;  /* 0x000000150a24723e */ /* 0x000fe200000010ff */
[----:B------:R-:W-:Y:S01]  /*5970*/  FFMA R3, R8, R3, R9 ;  /* 0x0000000308037223 */ /* 0x000fe20000000009 */
[----:B------:R-:W-:Y:S01]  /*5980*/  FMUL R56, R56, R8 ;  /* 0x0000000838387220 */ /* 0x000fe20000400000 */
[----:B------:R-:W-:Y:S01]  /*5990*/  FADD R13, R13, R72 ;  /* 0x000000480d0d7221 */ /* 0x000fe20000000000 */
[----:B--2---:R-:W-:Y:S01]  /*59a0*/  @!P3 FMUL R40, R40, R40 ;  /* 0x000000282828b220 */ /* 0x004fe20000400000 */
        /* <DEDUP_REMOVED lines=12> */
[----:B------:R-:W-:Y:S01]  /*5a70*/  F2FP.BF16.F32.PACK_AB R37, R51, R54 ;  /* 0x000000363325723e */ /* 0x000fe200000010ff */
[----:B---3--:R-:W-:Y:S06]  /*5a80*/  @!P0 BRA `(.L_x_41) ;  /* 0x0000000000048947 */ /* 0x008fec0003800000 */
[----:B------:R-:W-:Y:S01]  /*5a90*/  BPT.TRAP 0x1 ;  /* 0x000000040000795c */ /* 0x000fe20000300000 */
.L_x_41:
[----:B------:R-:W-:Y:S05]  /*5aa0*/  @P4 BRA `(.L_x_42) ;  /* 0x0000000000084947 */ /* 0x000fea0003800000 */
[----:B------:R-:W1:Y:S02]  /*5ab0*/  SYNCS.PHASECHK.TRANS64.TRYWAIT P2, [UR6+0x4a00], R67 ;  /* 0x004a0043ff0075a7 */ /* 0x000e640008040146 */
[----:B-1----:R-:W-:Y:S05]  /*5ac0*/  @!P2 BRA `(.L_x_43) ;  /* 0x0000002c00bca947 */ /* 0x002fea0003800000 */
.L_x_42:
        /* <DEDUP_REMOVED lines=24> */
.L_x_44:
[----:B------:R-:W-:-:S04]  /*5c50*/  ULEA UR6, UR8, UR46, 0x3 ;  /* 0x0000002e08067291 */ /* 0x000fc8000f8e183f */
[----:B------:R-:W-:-:S04]  /*5c60*/  UIADD3 UR6, UR6, 0x4a28, URZ ;  /* 0x00004a2806067890 */ /* 0x000fc8000fffe03f */
[----:B------:R-:W-:-:S09]  /*5c70*/  UPRMT UR6, URZ, 0x654, UR6 ;  /* 0x000006543f067896 */ /* 0x000fd20008000006 */
[----:B------:R-:W-:Y:S01]  /*5c80*/  SYNCS.ARRIVE.TRANS64.RED.A1T0 RZ, [UR6], RZ ;  /* 0x000000ffffff79a7 */ /* 0x000fe20008100406 */
[----:B------:R-:W-:Y:S05]  /*5c90*/  @P1 BRA `(.L_x_45) ;  /* 0x0000000000041947 */ /* 0x000fea0003800000 */
[----:B------:R-:W-:Y:S01]  /*5ca0*/  BPT.TRAP 0x1 ;  /* 0x000000040000795c */ /* 0x000fe20000300000 */
.L_x_45:
[----:B------:R-:W-:-:S04]  /*5cb0*/  UIADD3 UR8, UR8, 0x1, URZ ;  /* 0x0000000108087890 */ /* 0x000fc8000fffe03f */
[----:B------:R-:W-:-:S04]  /*5cc0*/  UISETP.NE.AND UP0, UPT, UR8, 0x5, UPT ;  /* 0x000000050800788c */ /* 0x000fc8000bf05270 */
[----:B------:R-:W-:Y:S01]  /*5cd0*/  USEL UR8, UR8, URZ, UP0 ;  /* 0x0000003f08087287 */ /* 0x000fe20008000000 */
[----:B------:R-:W-:Y:S11]  /*5ce0*/  @!P0 BRA `(.L_x_46) ;  /* 0x0000000000048947 */ /* 0x000ff60003800000 */
[----:B------:R-:W-:Y:S01]  /*5cf0*/  BPT.TRAP 0x1 ;  /* 0x000000040000795c */ /* 0x000fe20000300000 */
.L_x_46:
[----:B------:R-:W-:-:S04]  /*5d00*/  ULEA UR6, UR8, UR46, 0x3 ;  /* 0x0000002e08067291 */ /* 0x000fc8000f8e183f */
[----:B------:R-:W-:-:S04]  /*5d10*/  UIADD3 UR6, UR6, 0x4a28, URZ ;  /* 0x00004a2806067890 */ /* 0x000fc8000fffe03f */
[----:B------:R-:W-:-:S09]  /*5d20*/  UPRMT UR6, URZ, 0x654, UR6 ;  /* 0x000006543f067896 */ /* 0x000fd20008000006 */
[----:B------:R-:W-:Y:S01]  /*5d30*/  SYNCS.ARRIVE.TRANS64.RED.A1T0 RZ, [UR6], RZ ;  /* 0x000000ffffff79a7 */ /* 0x000fe20008100406 */
[----:B------:R-:W-:Y:S05]  /*5d40*/  @P1 BRA `(.L_x_47) ;  /* 0x0000000000041947 */ /* 0x000fea0003800000 */
[----:B------:R-:W-:Y:S01]  /*5d50*/  BPT.TRAP 0x1 ;  /* 0x000000040000795c */ /* 0x000fe20000300000 */
.L_x_47:
[----:B------:R-:W-:Y:S01]  /*5d60*/  UIADD3 UR41, UR41, 0x1, URZ ;  /* 0x0000000129297890 */ /* 0x000fe2000fffe03f */
[C---:B------:R-:W-:Y:S01]  /*5d70*/  ISETP.GT.AND P2, PT, R0.reuse, 0x1, PT ;  /* 0x000000010000780c */ /* 0x040fe20003f44270 */
[----:B------:R-:W-:Y:S01]  /*5d80*/  UIADD3 UR8, UR8, 0x1, URZ ;  /* 0x0000000108087890 */ /* 0x000fe2000fffe03f */
[----:B------:R-:W-:Y:S01]  /*5d90*/  VIADD R0, R0, 0xffffffff ;  /* 0xffffffff00007836 */ /* 0x000fe20000000000 */
[----:B------:R-:W-:Y:S01]  /*5da0*/  UISETP.NE.AND UP1, UPT, UR41, 0x5, UPT ;  /* 0x000000052900788c */ /* 0x000fe2000bf25270 */
[----:B------:R-:W-:Y:S01]  /*5db0*/  VIADD R7, R7, 0x40 ;  /* 0x0000004007077836 */ /* 0x000fe20000000000 */
[----:B------:R-:W-:Y:S01]  /*5dc0*/  UISETP.NE.AND UP0, UPT, UR8, 0x5, UPT ;  /* 0x000000050800788c */ /* 0x000fe2000bf05270 */
[----:B-1----:R-:W-:Y:S01]  /*5dd0*/  IMAD.MOV.U32 R8, RZ, RZ, R4 ;  /* 0x000000ffff087224 */ /* 0x002fe200078e0004 */
[----:B------:R-:W-:Y:S01]  /*5de0*/  USEL UR6, URZ, 0x1, UP1 ;  /* 0x000000013f067887 */ /* 0x000fe20008800000 */
[----:B------:R-:W-:Y:S01]  /*5df0*/  IMAD.MOV.U32 R9, RZ, RZ, R6 ;  /* 0x000000ffff097224 */ /* 0x000fe200078e0006 */
[----:B------:R-:W-:-:S02]  /*5e00*/  USEL UR8, UR8, URZ, UP0 ;  /* 0x0000003f08087287 */ /* 0x000fc40008000000 */
[----:B------:R-:W-:Y:S02]  /*5e10*/  USEL UR41, UR41, URZ, UP1 ;  /* 0x0000003f29297287 */ /* 0x000fe40008800000 */
[----:B------:R-:W-:Y:S01]  /*5e20*/  LOP3.LUT R22, R22, UR6, RZ, 0x3c, !PT ;  /* 0x0000000616167c12 */ /* 0x000fe2000f8e3cff */
[----:B------:R-:W-:Y:S09]  /*5e30*/  @P2 BRA `(.L_x_48) ;  /* 0xffffffe400342947 */ /* 0x000ff2000383ffff */
.L_x_37:
[----:B------:R-:W-:-:S04]  /*5e40*/  ULOP3.LUT UR4, UR44, 0x1, URZ, 0xfc, !UPT ;  /* 0x000000012c047892 */ /* 0x000fc8000f8efc3f */
[----:B------:R-:W-:-:S06]  /*5e50*/  UISETP.NE.AND UP0, UPT, UR4, 0x3, UPT ;  /* 0x000000030400788c */ /* 0x000fcc000bf05270 */
[----:B------:R-:W-:-:S13]  /*5e60*/  PLOP3.LUT P2, PT, PT, PT, UP0, 0x80, 0x0 ;  /* 0x000000000000781c */ /* 0x000fda0003f4f008 */
[----:B------:R-:W-:Y:S05]  /*5e70*/  @!P2 BRA `(.L_x_49) ;  /* 0x000000000004a947 */ /* 0x000fea0003800000 */
[----:B------:R-:W-:Y:S01]  /*5e80*/  BPT.TRAP 0x1 ;  /* 0x000000040000795c */ /* 0x000fe20000300000 */
.L_x_49:
[----:B------:R-:W-:Y:S02]  /*5e90*/  UISETP.GT.U32.AND UP0, UPT, UR44, 0x1, UPT ;  /* 0x000000012c00788c */ /* 0x000fe4000bf04070 */
[----:B------:R-:W-:-:S04]  /*5ea0*/  ULEA UR4, UR37, UR46, 0x3 ;  /* 0x0000002e25047291 */ /* 0x000fc8000f8e183f */
[----:B------:R-:W-:Y:S01]  /*5eb0*/  UIADD3 UR4, UR4, 0x4a60, URZ ;  /* 0x00004a6004047890 */ /* 0x000fe2000fffe03f */
[----:B------:R-:W-:-:S03]  /*5ec0*/  PLOP3.LUT P2, PT, PT, PT, UP0, 0x80, 0x0 ;  /* 0x000000000000781c */ /* 0x000fc60003f4f008 */
[----:B------:R-:W-:-:S09]  /*5ed0*/  UPRMT UR4, URZ, 0x654, UR4 ;  /* 0x000006543f047896 */ /* 0x000fd20008000004 */
[----:B------:R-:W-:Y:S01]  /*5ee0*/  SYNCS.ARRIVE.TRANS64.RED.A1T0 RZ, [UR4], RZ ;  /* 0x000000ffffff79a7 */ /* 0x000fe20008100404 */
[----:B------:R-:W-:Y:S05]  /*5ef0*/  @P2 BRA `(.L_x_50) ;  /* 0x0000000000042947 */ /* 0x000fea0003800000 */
[----:B------:R-:W-:Y:S01]  /*5f00*/  BPT.TRAP 0x1 ;  /* 0x000000040000795c */ /* 0x000fe20000300000 */
.L_x_50:
[----:B------:R-:W-:Y:S05]  /*5f10*/  @!P0 BRA `(.L_x_51) ;  /* 0x0000000000048947 */ /* 0x000fea0003800000 */
[----:B------:R-:W-:Y:S01]  /*5f20*/  BPT.TRAP 0x1 ;  /* 0x000000040000795c */ /* 0x000fe20000300000 */
.L_x_51:
[----:B------:R-:W-:-:S04]  /*5f30*/  ULEA UR8, UR8, UR46, 0x3 ;  /* 0x0000002e08087291 */ /* 0x000fc8000f8e183f */
[----:B------:R-:W-:-:S04]  /*5f40*/  UIADD3 UR8, UR8, 0x4a28, URZ ;  /* 0x00004a2808087890 */ /* 0x000fc8000fffe03f */
[----:B------:R-:W-:-:S09]  /*5f50*/  UPRMT UR8, URZ, 0x654, UR8 ;  /* 0x000006543f087896 */ /* 0x000fd20008000008 */
[----:B------:R-:W-:Y:S01]  /*5f60*/  SYNCS.ARRIVE.TRANS64.RED.A1T0 RZ, [UR8], RZ ;  /* 0x000000ffffff79a7 */ /* 0x000fe20008100408 */
[----:B------:R-:W-:Y:S05]  /*5f70*/  @P1 BRA `(.L_x_52) ;  /* 0x0000000000041947 */ /* 0x000fea0003800000 */
[----:B------:R-:W-:Y:S01]  /*5f80*/  BPT.TRAP 0x1 ;  /* 0x000000040000795c */ /* 0x000fe20000300000 */
.L_x_52:
[----:B------:R-:W1:Y:S01]  /*5f90*/  SHFL.BFLY PT, R0, R3, 0x1, 0x1f ;  /* 0x0c201f0003007f89 */ /* 0x000e6200000e0000 */
[----:B------:R-:W-:Y:S01]  /*5fa0*/  BSSY B0, `(.L_x_53) ;  /* 0x0000023000007945 */ /* 0x000fe20003800000 */
[----:B------:R-:W-:Y:S02]  /*5fb0*/  IMAD.MOV.U32 R10, RZ, RZ, 0x3f800000 ;  /* 0x3f800000ff0a7424 */ /* 0x000fe400078e00ff */
[----:B------:R-:W2:Y:S01]  /*5fc0*/  SHFL.BFLY PT, R8, R5, 0x1, 0x1f ;  /* 0x0c201f0005087f89 */ /* 0x000ea200000e0000 */
[----:B------:R-:W-:Y:S02]  /*5fd0*/  IMAD.MOV.U32 R11, RZ, RZ, 0x7f800000 ;  /* 0x7f800000ff0b7424 */ /* 0x000fe400078e00ff */
[----:B-1----:R-:W-:Y:S01]  /*5fe0*/  FADD R0, R0, R3 ;  /* 0x0000000300007221 */ /* 0x002fe20000000000 */
[----:B--2---:R-:W-:-:S04]  /*5ff0*/  FADD R15, R8, R5 ;  /* 0x00000005080f7221 */ /* 0x004fc80000000000 */
[----:B------:R-:W1:Y:S01]  /*6000*/  SHFL.BFLY PT, R7, R0, 0x2, 0x1f ;  /* 0x0c401f0000077f89 */ /* 0x000e6200000e0000 */
[----:B------:R-:W-:-:S03]  /*6010*/  IMAD.MOV.U32 R8, RZ, RZ, 0x3f800000 ;  /* 0x3f800000ff087424 */ /* 0x000fc600078e00ff */
[----:B------:R-:W2:Y:S01]  /*6020*/  SHFL.BFLY PT, R20, R15, 0x2, 0x1f ;  /* 0x0c401f000f147f89 */ /* 0x000ea200000e0000 */
[C---:B-1----:R-:W-:Y:S01]  /*6030*/  FSETP.NE.AND P0, PT, R0.reuse, -R7, PT ;  /* 0x800000070000720b */ /* 0x042fe20003f05000 */
[----:B------:R-:W-:Y:S01]  /*6040*/  FADD R3, R0, R7 ;  /* 0x0000000700037221 */ /* 0x000fe20000000000 */
[----:B------:R-:W-:Y:S02]  /*6050*/  IMAD.MOV.U32 R7, RZ, RZ, 0x7f800000 ;  /* 0x7f800000ff077424 */ /* 0x000fe400078e00ff */
[----:B--2---:R-:W-:-:S09]  /*6060*/  FADD R5, R15, R20 ;  /* 0x000000140f057221 */ /* 0x004fd20000000000 */
[----:B------:R-:W-:Y:S05]  /*6070*/  @!P0 BRA `(.L_x_54) ;  /* 0x0000000000548947 */ /* 0x000fea0003800000 */
[----:B------:R-:W-:Y:S01]  /*6080*/  VIADD R0, R3, 0x1800000 ;  /* 0x0180000003007836 */ /* 0x000fe20000000000 */
[----:B------:R-:W-:Y:S04]  /*6090*/  BSSY B1, `(.L_x_55) ;  /* 0x000000c000017945 */ /* 0x000fe80003800000 */
[----:B------:R-:W-:-:S04]  /*60a0*/  LOP3.LUT R0, R0, 0x7f800000, RZ, 0xc0, !PT ;  /* 0x7f80000000007812 */ /* 0x000fc800078ec0ff */
[----:B------:R-:W-:-:S13]  /*60b0*/  ISETP.GT.U32.AND P0, PT, R0, 0x1ffffff, PT ;  /* 0x01ffffff0000780c */ /* 0x000fda0003f04070 */
[----:B------:R-:W-:Y:S05]  /*60c0*/  @P0 BRA `(.L_x_56) ;  /* 0x0000000000100947 */ /* 0x000fea0003800000 */
[----:B------:R-:W-:-:S07]  /*60d0*/  MOV R14, 0x60f0 ;  /* 0x000060f0000e7802 */ /* 0x000fce0000000f00 */
[----:B------:R-:W-:Y:S05]  /*60e0*/  CALL.REL.NOINC `($__internal_0_$__cuda_sm20_rcp_rn_f32_slowpath) ;  /* 0x0000002c00447944 */ /* 0x000fea0003c00000 */
[----:B------:R-:W-:Y:S01]  /*60f0*/  IMAD.MOV.U32 R8, RZ, RZ, R0 ;  /* 0x000000ffff087224 */ /* 0x000fe200078e0000 */
[----:B------:R-:W-:Y:S06]  /*6100*/  BRA `(.L_x_57) ;  /* 0x0000000000107947 */ /* 0x000fec0003800000 */
.L_x_56:
[----:B------:R-:W1:Y:S02]  /*6110*/  MUFU.RCP R8, R3 ;  /* 0x0000000300087308 */ /* 0x000e640000001000 */
[----:B-1----:R-:W-:-:S04]  /*6120*/  FFMA R0, R3, R8, -1 ;  /* 0xbf80000003007423 */ /* 0x002fc80000000008 */
[----:B------:R-:W-:-:S04]  /*6130*/  FADD.FTZ R9, -R0, -RZ ;  /* 0x800000ff00097221 */ /* 0x000fc80000010100 */
[----:B------:R-:W-:-:S07]  /*6140*/  FFMA R8, R8, R9, R8 ;  /* 0x0000000908087223 */ /* 0x000fce0000000008 */
.L_x_57:
[----:B------:R-:W-:Y:S05]  /*6150*/  BSYNC B1 ;  /* 0x0000000000017941 */ /* 0x000fea0003800000 */
.L_x_55:
[----:B------:R-:W-:Y:S01]  /*6160*/  FSETP.GEU.AND P0, PT, |R3|, 1.175494350822287508e-38, PT ;  /* 0x008000000300780b */ /* 0x000fe20003f0e200 */
[----:B------:R-:W-:-:S12]  /*6170*/  ULDC UR4, c[0x0][0x600] ;  /* 0x0001800000047ab9 */ /* 0x000fd80000000800 */
[----:B------:R-:W-:-:S04]  /*6180*/  @!P0 FMUL R3, R3, 16777216 ;  /* 0x4b80000003038820 */ /* 0x000fc80000400000 */
[----:B------:R-:W1:Y:S02]  /*6190*/  MUFU.LG2 R0, R3 ;  /* 0x0000000300007308 */ /* 0x000e640000000c00 */
[----:B-1----:R-:W-:-:S04]  /*61a0*/  @!P0 FADD R0, R0, -24 ;  /* 0xc1c0000000008421 */ /* 0x002fc80000000000 */
[----:B------:R-:W-:-:S04]  /*61b0*/  FMUL R11, R0, 0.69314718246459960938 ;  /* 0x3f317218000b7820 */ /* 0x000fc80000400000 */
[----:B------:R-:W-:-:S07]  /*61c0*/  FFMA R11, R4, UR4, R11 ;  /* 0x00000004040b7c23 */ /* 0x000fce000800000b */
.L_x_54:
[----:B------:R-:W-:Y:S05]  /*61d0*/  BSYNC B0 ;  /* 0x0000000000007941 */ /* 0x000fea0003800000 */
.L_x_53:
[----:B------:R-:W-:Y:S01]  /*61e0*/  FSETP.NE.AND P0, PT, R15, -R20, PT ;  /* 0x800000140f00720b */ /* 0x000fe20003f05000 */
[----:B------:R-:W-:Y:S01]  /*61f0*/  ULDC UR4, c[0x0][0x608] ;  /* 0x0001820000047ab9 */ /* 0x000fe20000000800 */
[----:B------:R-:W-:Y:S01]  /*6200*/  BSSY B0, `(.L_x_58) ;  /* 0x000001d000007945 */ /* 0x000fe20003800000 */
[----:B------:R-:W-:-:S04]  /*6210*/  FMUL R8, R8, UR4 ;  /* 0x0000000408087c20 */ /* 0x000fc80008400000 */
[-C--:B------:R-:W-:Y:S01]  /*6220*/  FMUL R56, R56, R8.reuse ;  /* 0x0000000838387220 */ /* 0x080fe20000400000 */
[-C--:B------:R-:W-:Y:S01]  /*6230*/  FMUL R26, R57, R8.reuse ;  /* 0x00000008391a7220 */ /* 0x080fe20000400000 */
[-C--:B------:R-:W-:Y:S01]  /*6240*/  FMUL R60, R60, R8.reuse ;  /* 0x000000083c3c7220 */ /* 0x080fe20000400000 */
[----:B------:R-:W-:-:S03]  /*6250*/  FMUL R28, R61, R8 ;  /* 0x000000083d1c7220 */ /* 0x000fc60000400000 */
[----:B------:R-:W-:Y:S05]  /*6260*/  @!P0 BRA `(.L_x_59) ;  /* 0x0000000000588947 */ /* 0x000fea0003800000 */
[----:B------:R-:W-:Y:S01]  /*6270*/  VIADD R0, R5, 0x1800000 ;  /* 0x0180000005007836 */ /* 0x000fe20000000000 */
[----:B------:R-:W-:Y:S04]  /*6280*/  BSSY B1, `(.L_x_60) ;  /* 0x000000d000017945 */ /* 0x000fe80003800000 */
[----:B------:R-:W-:-:S04]  /*6290*/  LOP3.LUT R0, R0, 0x7f800000, RZ, 0xc0, !PT ;  /* 0x7f80000000007812 */ /* 0x000fc800078ec0ff */
[----:B------:R-:W-:-:S13]  /*62a0*/  ISETP.GT.U32.AND P0, PT, R0, 0x1ffffff, PT ;  /* 0x01ffffff0000780c */ /* 0x000fda0003f04070 */
[----:B------:R-:W-:Y:S05]  /*62b0*/  @P0 BRA `(.L_x_61) ;  /* 0x0000000000140947 */ /* 0x000fea0003800000 */
[----:B------:R-:W-:Y:S01]  /*62c0*/  IMAD.MOV.U32 R3, RZ, RZ, R5 ;  /* 0x000000ffff037224 */ /* 0x000fe200078e0005 */
[----:B------:R-:W-:-:S07]  /*62d0*/  MOV R14, 0x62f0 ;  /* 0x000062f0000e7802 */ /* 0x000fce0000000f00 */
[----:B------:R-:W-:Y:S05]  /*62e0*/  CALL.REL.NOINC `($__internal_0_$__cuda_sm20_rcp_rn_f32_slowpath) ;  /* 0x0000002800c47944 */ /* 0x000fea0003c00000 */
[----:B------:R-:W-:Y:S01]  /*62f0*/  IMAD.MOV.U32 R10, RZ, RZ, R0 ;  /* 0x000000ffff0a7224 */ /* 0x000fe200078e0000 */
[----:B------:R-:W-:Y:S06]  /*6300*/  BRA `(.L_x_62) ;  /* 0x0000000000107947 */ /* 0x000fec0003800000 */
.L_x_61:
[----:B------:R-:W1:Y:S02]  /*6310*/  MUFU.RCP R10, R5 ;  /* 0x00000005000a7308 */ /* 0x000e640000001000 */
[----:B-1----:R-:W-:-:S04]  /*6320*/  FFMA R0, R5, R10, -1 ;  /* 0xbf80000005007423 */ /* 0x002fc8000000000a */
[----:B------:R-:W-:-:S04]  /*6330*/  FADD.FTZ R3, -R0, -RZ ;  /* 0x800000ff00037221 */ /* 0x000fc80000010100 */
[----:B------:R-:W-:-:S07]  /*6340*/  FFMA R10, R10, R3, R10 ;  /* 0x000000030a0a7223 */ /* 0x000fce000000000a */
.L_x_62:
[----:B------:R-:W-:Y:S05]  /*6350*/  BSYNC B1 ;  /* 0x0000000000017941 */ /* 0x000fea0003800000 */
.L_x_60:
[----:B------:R-:W-:Y:S01]  /*6360*/  FSETP.GEU.AND P0, PT, |R5|, 1.175494350822287508e-38, PT ;  /* 0x008000000500780b */ /* 0x000fe20003f0e200 */
[----:B------:R-:W-:-:S12]  /*6370*/  ULDC UR4, c[0x0][0x600] ;  /* 0x0001800000047ab9 */ /* 0x000fd80000000800 */
[----:B------:R-:W-:-:S04]  /*6380*/  @!P0 FMUL R5, R5, 16777216 ;  /* 0x4b80000005058820 */ /* 0x000fc80000400000 */
[----:B------:R-:W1:Y:S02]  /*6390*/  MUFU.LG2 R0, R5 ;  /* 0x0000000500007308 */ /* 0x000e640000000c00 */
[----:B-1----:R-:W-:-:S04]  /*63a0*/  @!P0 FADD R0, R0, -24 ;  /* 0xc1c0000000008421 */ /* 0x002fc80000000000 */
[----:B------:R-:W-:-:S04]  /*63b0*/  FMUL R7, R0, 0.69314718246459960938 ;  /* 0x3f31721800077820 */ /* 0x000fc80000400000 */
[----:B------:R-:W-:-:S07]  /*63c0*/  FFMA R7, R6, UR4, R7 ;  /* 0x0000000406077c23 */ /* 0x000fce0008000007 */
.L_x_59:
[----:B------:R-:W-:Y:S05]  /*63d0*/  BSYNC B0 ;  /* 0x0000000000007941 */ /* 0x000fea0003800000 */
.L_x_58:
[----:B------:R-:W-:Y:S01]  /*63e0*/  SHF.L.U32 R0, R66, 0x1f, RZ ;  /* 0x0000001f42007819 */ /* 0x000fe200000006ff */
[----:B------:R-:W-:Y:S01]  /*63f0*/  UISETP.NE.AND UP0, UPT, UR42, 0x1, UPT ;  /* 0x000000012a00788c */ /* 0x000fe2000bf05270 */
[----:B------:R-:W-:Y:S01]  /*6400*/  LOP3.LUT P0, R24, R2, 0x3, RZ, 0xc0, !PT ;  /* 0x0000000302187812 */ /* 0x000fe2000780c0ff */
[----:B------:R-:W-:Y:S01]  /*6410*/  UISETP.NE.AND UP1, UPT, UR42, 0x2, UPT ;  /* 0x000000022a00788c */ /* 0x000fe2000bf25270 */
[----:B------:R-:W1:Y:S01]  /*6420*/  SYNCS.PHASECHK.TRANS64.TRYWAIT P1, [UR9+0x8], R0 ;  /* 0x00000800ff0075a7 */ /* 0x000e620008020149 */
[----:B------:R-:W-:Y:S02]  /*6430*/  ULDC UR4, c[0x0][0x608] ;  /* 0x0001820000047ab9 */ /* 0x000fe40000000800 */
[----:B------:R-:W-:-:S05]  /*6440*/  FMUL R10, R10, UR4 ;  /* 0x000000040a0a7c20 */ /* 0x000fca0008400000 */
[----:B------:R-:W-:Y:S02]  /*6450*/  @!UP0 ULOP3.LUT UP2, URZ, UR37, 0x2, URZ, 0xc0, !UPT ;  /* 0x00000002253f8892 */ /* 0x000fe4000f84c03f */
[----:B------:R-:W-:Y:S02]  /*6460*/  @!UP0 ULOP3.LUT UR37, UR37, 0x1, URZ, 0xc0, !UPT ;  /* 0x0000000125258892 */ /* 0x000fe4000f8ec03f */
[----:B------:R-:W-:Y:S02]  /*6470*/  @!UP0 USEL UR5, URZ, 0x1, UP2 ;  /* 0x000000013f058887 */ /* 0x000fe40009000000 */
[----:B------:R-:W-:Y:S02]  /*6480*/  @!UP1 UIADD3 UR6, UR37, 0x1, URZ ;  /* 0x0000000125069890 */ /* 0x000fe4000fffe03f */
[----:B------:R-:W-:Y:S02]  /*6490*/  @!UP0 ULOP3.LUT UR40, UR40, UR5, URZ, 0x3c, !UPT ;  /* 0x0000000528288292 */ /* 0x000fe4000f8e3c3f */
[----:B------:R-:W-:-:S02]  /*64a0*/  @!UP1 UISETP.GT.U32.AND UP2, UPT, UR6, 0x1, UPT ;  /* 0x000000010600988c */ /* 0x000fc4000bf44070 */
[----:B------:R-:W-:Y:S02]  /*64b0*/  @!UP1 ULOP3.LUT UR37, UR37, 0x1, URZ, 0xc, !UPT ;  /* 0x0000000125259892 */ /* 0x000fe4000f8e0c3f */
[----:B------:R-:W-:-:S04]  /*64c0*/  @!UP1 USEL UR5, URZ, 0x1, !UP2 ;  /* 0x000000013f059887 */ /* 0x000fc8000d000000 */
[----:B------:R-:W-:Y:S01]  /*64d0*/  @!UP1 ULOP3.LUT UR40, UR40, UR5, URZ, 0x3c, !UPT ;  /* 0x0000000528289292 */ /* 0x000fe2000f8e3c3f */
[----:B-1----:R-:W-:Y:S11]  /*64e0*/  @!P1 BRA `(.L_x_63) ;  /* 0x00000024004c9947 */ /* 0x002ff60003800000 */
.L_x_126:
[----:B------:R-:W-:Y:S04]  /*64f0*/  BSSY B0, `(.L_x_64) ;  /* 0x000001b000007945 */ /* 0x000fe80003800000 */
[----:B------:R-:W-:Y:S05]  /*6500*/  @P0 BRA `(.L_x_65) ;  /* 0x0000000000640947 */ /* 0x000fea0003800000 */
[----:B------:R-:W2:Y:S01]  /*6510*/  LDC.64 R8, c[0x0][0x688] ;  /* 0x0001a200ff087b82 */ /* 0x000ea20000000a00 */
[----:B-1----:R-:W-:Y:S01]  /*6520*/  LOP3.LUT R0, R2, 0x60, RZ, 0xc0, !PT ;  /* 0x0000006002007812 */ /* 0x002fe200078ec0ff */
[----:B------:R-:W-:Y:S01]  /*6530*/  IMAD.MOV R6, RZ, RZ, -R23 ;  /* 0x000000ffff067224 */ /* 0x000fe200078e0a17 */
[----:B------:R-:W-:Y:S01]  /*6540*/  SHF.R.U32.HI R4, RZ, 0x2, R2 ;  /* 0x00000002ff047819 */ /* 0x000fe20000011602 */
[----:B------:R-:W-:Y:S01]  /*6550*/  ULDC UR4, c[0x0][0xa10] ;  /* 0x0002840000047ab9 */ /* 0x000fe20000000800 */
[----:B------:R-:W-:Y:S01]  /*6560*/  SHF.R.U32.HI R0, RZ, 0x5, R0 ;  /* 0x00000005ff007819 */ /* 0x000fe20000011600 */
[----:B------:R-:W-:Y:S01]  /*6570*/  IMAD.SHL.U32 R3, R65, 0x40, RZ ;  /* 0x0000004041037824 */ /* 0x000fe200078e00ff */
[----:B------:R-:W-:-:S03]  /*6580*/  LOP3.LUT R4, R4, 0x7, RZ, 0xc0, !PT ;  /* 0x0000000704047812 */ /* 0x000fc600078ec0ff */
[----:B------:R-:W-:Y:S02]  /*6590*/  IMAD.SHL.U32 R5, R0, 0x10, RZ ;  /* 0x0000001000057824 */ /* 0x000fe400078e00ff */
[----:B------:R-:W-:Y:S01]  /*65a0*/  IMAD R0, R6, UR4, R19 ;  /* 0x0000000406007c24 */ /* 0x000fe2000f8e0213 */
[----:B------:R-:W-:Y:S02]  /*65b0*/  ULDC UR4, c[0x0][0x288] ;  /* 0x0000a20000047ab9 */ /* 0x000fe40000000800 */
[----:B------:R-:W-:-:S05]  /*65c0*/  LOP3.LUT R4, R5, 0xfffffff0, R4, 0xe2, !PT ;  /* 0xfffffff005047812 */ /* 0x000fca00078ee204 */
[----:B------:R-:W-:Y:S02]  /*65d0*/  IMAD.IADD R5, R3, 0x1, R4 ;  /* 0x0000000103057824 */ /* 0x000fe400078e0204 */
[----:B--2---:R-:W-:-:S03]  /*65e0*/  IMAD R0, R0, R8, R3 ;  /* 0x0000000800007224 */ /* 0x004fc600078e0203 */
[C---:B------:R-:W-:Y:S01]  /*65f0*/  ISETP.GE.U32.AND P0, PT, R5.reuse, UR4, PT ;  /* 0x0000000405007c0c */ /* 0x040fe2000bf06070 */
[----:B------:R-:W-:Y:S02]  /*6600*/  VIADD R6, R5, 0x8 ;  /* 0x0000000805067836 */ /* 0x000fe40000000000 */
[----:B------:R-:W-:-:S03]  /*6610*/  IMAD R3, R9, UR36, R0 ;  /* 0x0000002409037c24 */ /* 0x000fc6000f8e0200 */
[----:B------:R-:W-:Y:S01]  /*6620*/  ISETP.GE.U32.AND P1, PT, R6, UR4, PT ;  /* 0x0000000406007c0c */ /* 0x000fe2000bf26070 */
[----:B------:R-:W-:Y:S01]  /*6630*/  ULDC.64 UR4, c[0x0][0x680] ;  /* 0x0001a00000047ab9 */ /* 0x000fe20000000a00 */
[----:B------:R-:W-:-:S04]  /*6640*/  IADD3 R0, P2, R4, R3, RZ ;  /* 0x0000000304007210 */ /* 0x000fc80007f5e0ff */
[----:B------:R-:W-:Y:S02]  /*6650*/  LEA.HI.X.SX32 R3, R3, RZ, 0x1, P2 ;  /* 0x000000ff03037211 */ /* 0x000fe400010f0eff */
[----:B------:R-:W-:-:S04]  /*6660*/  LEA R4, P2, R0, UR4, 0x2 ;  /* 0x0000000400047c11 */ /* 0x000fc8000f8410ff */
[----:B------:R-:W-:-:S05]  /*6670*/  LEA.HI.X R5, R0, UR5, R3, 0x2, P2 ;  /* 0x0000000500057c11 */ /* 0x000fca00090f1403 */
[----:B------:R2:W-:Y:S04]  /*6680*/  @!P0 STG.E desc[UR50][R4.64], R11 ;  /* 0x0000000b04008986 */ /* 0x0005e8000c101932 */
[----:B------:R2:W-:Y:S02]  /*6690*/  @!P1 STG.E desc[UR50][R4.64+0x20], R7 ;  /* 0x0000200704009986 */ /* 0x0005e4000c101932 */
.L_x_65:
[----:B------:R-:W-:Y:S05]  /*66a0*/  BSYNC B0 ;  /* 0x0000000000007941 */ /* 0x000fea0003800000 */
.L_x_64:
[----:B------:R-:W-:Y:S01]  /*66b0*/  ULDC.64 UR4, c[0x0][0x730] ;  /* 0x0001cc0000047ab9 */ /* 0x000fe20000000a00 */
[-C--:B------:R-:W-:Y:S01]  /*66c0*/  FMUL R58, R58, R10.reuse ;  /* 0x0000000a3a3a7220 */ /* 0x080fe20000400000 */
[----:B------:R-:W-:Y:S01]  /*66d0*/  ISETP.NE.U32.AND P0, PT, RZ, UR4, PT ;  /* 0x00000004ff007c0c */ /* 0x000fe2000bf05070 */
[-C--:B------:R-:W-:Y:S01]  /*66e0*/  FMUL R30, R59, R10.reuse ;  /* 0x0000000a3b1e7220 */ /* 0x080fe20000400000 */
[-C--:B------:R-:W-:Y:S01]  /*66f0*/  FMUL R62, R62, R10.reuse ;  /* 0x0000000a3e3e7220 */ /* 0x080fe20000400000 */
[----:B------:R-:W-:Y:S01]  /*6700*/  FMUL R32, R63, R10 ;  /* 0x0000000a3f207220 */ /* 0x000fe20000400000 */
[----:B------:R-:W-:-:S13]  /*6710*/  ISETP.NE.AND.EX P0, PT, RZ, UR5, PT, P0 ;  /* 0x00000005ff007c0c */ /* 0x000fda000bf05300 */
[----:B------:R-:W-:Y:S05]  /*6720*/  @P0 BRA `(.L_x_66) ;  /* 0x0000000000240947 */ /* 0x000fea0003800000 */
[----:B------:R-:W-:Y:S02]  /*6730*/  ULDC.64 UR4, c[0x0][0x728] ;  /* 0x0001ca0000047ab9 */ /* 0x000fe40000000a00 */
[----:B------:R-:W-:-:S04]  /*6740*/  ISETP.NE.U32.AND P0, PT, RZ, UR4, PT ;  /* 0x00000004ff007c0c */ /* 0x000fc8000bf05070 */
[----:B------:R-:W-:-:S13]  /*6750*/  ISETP.NE.AND.EX P0, PT, RZ, UR5, PT, P0 ;  /* 0x00000005ff007c0c */ /* 0x000fda000bf05300 */
[----:B------:R-:W-:Y:S05]  /*6760*/  @!P0 BRA `(.L_x_67) ;  /* 0x00000000000c8947 */ /* 0x000fea0003800000 */
[----:B--2---:R-:W2:Y:S02]  /*6770*/  LDC.64 R4, c[0x0][0x728] ;  /* 0x0001ca00ff047b82 */ /* 0x004ea40000000a00 */
[----:B--2---:R3:W5:Y:S01]  /*6780*/  LDG.E R64, desc[UR50][R4.64] ;  /* 0x0000003204407981 */ /* 0x004762000c1e1900 */
[----:B------:R-:W-:Y:S05]  /*6790*/  BRA `(.L_x_66) ;  /* 0x0000000000087947 */ /* 0x000fea0003800000 */
.L_x_67:
[----:B------:R-:W-:Y:S02]  /*67a0*/  ULDC UR4, c[0x0][0x720] ;  /* 0x0001c80000047ab9 */ /* 0x000fe40000000800 */
[----:B------:R-:W-:-:S07]  /*67b0*/  MOV R64, UR4 ;  /* 0x0000000400407c02 */ /* 0x000fce0008000f00 */
.L_x_66:
[----:B-1----:R-:W-:-:S04]  /*67c0*/  MOV R0, RZ ;  /* 0x000000ff00007202 */ /* 0x002fc80000000f00 */
[----:B------:R-:W-:-:S13]  /*67d0*/  LOP3.LUT P0, RZ, R0, 0x9f, RZ, 0xc0, !PT ;  /* 0x0000009f00ff7812 */ /* 0x000fda000780c0ff */
[----:B------:R-:W-:Y:S05]  /*67e0*/  @!P0 BRA `(.L_x_68) ;  /* 0x0000000000408947 */ /* 0x000fea0003800000 */
[----:B------:R-:W-:Y:S01]  /*67f0*/  MOV R0, 0x0 ;  /* 0x0000000000007802 */ /* 0x000fe20000000f00 */
[----:B------:R-:W-:Y:S01]  /*6800*/  ULDC.64 UR4, c[0x4][0x68] ;  /* 0x01001a0000047ab9 */ /* 0x000fe20000000a00 */
[----:B------:R-:W-:Y:S01]  /*6810*/  ULDC.64 UR6, c[0x4][0x8] ;  /* 0x0100020000067ab9 */ /* 0x000fe20000000a00 */
[----:B--23--:R-:W-:Y:S01]  /*6820*/  IMAD.U32 R4, RZ, RZ, UR4 ;  /* 0x00000004ff047e24 */ /* 0x00cfe2000f8e00ff */
[----:B------:R1:W2:Y:S01]  /*6830*/  LDC.64 R14, c[0x4][R0] ;  /* 0x01000000000e7b82 */ /* 0x0002a20000000a00 */
[----:B------:R-:W-:Y:S01]  /*6840*/  IMAD.U32 R5, RZ, RZ, UR5 ;  /* 0x00000005ff057e24 */ /* 0x000fe2000f8e00ff */
[----:B------:R-:W-:Y:S01]  /*6850*/  ULDC.64 UR4, c[0x4][0x70] ;  /* 0x01001c0000047ab9 */ /* 0x000fe20000000a00 */
[----:B------:R-:W-:Y:S02]  /*6860*/  IMAD.U32 R10, RZ, RZ, UR6 ;  /* 0x00000006ff0a7e24 */ /* 0x000fe4000f8e00ff */
[----:B------:R-:W-:Y:S02]  /*6870*/  IMAD.U32 R6, RZ, RZ, UR4 ;  /* 0x00000004ff067e24 */ /* 0x000fe4000f8e00ff */
[----:B------:R-:W-:-:S02]  /*6880*/  IMAD.U32 R7, RZ, RZ, UR5 ;  /* 0x00000005ff077e24 */ /* 0x000fc4000f8e00ff */
[----:B------:R-:W-:Y:S02]  /*6890*/  IMAD.U32 R11, RZ, RZ, UR7 ;  /* 0x00000007ff0b7e24 */ /* 0x000fe4000f8e00ff */
[----:B------:R-:W-:Y:S02]  /*68a0*/  IMAD.MOV.U32 R8, RZ, RZ, 0x70 ;  /* 0x00000070ff087424 */ /* 0x000fe400078e00ff */
[----:B------:R-:W-:Y:S02]  /*68b0*/  IMAD.MOV.U32 R12, RZ, RZ, 0x1 ;  /* 0x00000001ff0c7424 */ /* 0x000fe400078e00ff */
[----:B-1----:R-:W-:-:S07]  /*68c0*/  IMAD.MOV.U32 R13, RZ, RZ, RZ ;  /* 0x000000ffff0d7224 */ /* 0x002fce00078e00ff */
[----:B------:R-:W-:-:S07]  /*68d0*/  LEPC R20, `(.L_x_68) ;  /* 0x000000001014794e */ /* 0x000fce0000000000 */
[----:B--2--5:R-:W-:Y:S05]  /*68e0*/  CALL.ABS.NOINC R14 ;  /* 0x000000000e007343 */ /* 0x024fea0003c00000 */
.L_x_68:
[----:B------:R-:W-:Y:S02]  /*68f0*/  IMAD.U32 R25, RZ, RZ, UR46 ;  /* 0x0000002eff197e24 */ /* 0x000fe4000f8e00ff */
[----:B------:R-:W-:-:S04]  /*6900*/  IMAD.U32 R0, RZ, RZ, UR42 ;  /* 0x0000002aff007e24 */ /* 0x000fc8000f8e00ff */
[----:B------:R-:W-:-:S04]  /*6910*/  IMAD R25, R0, 0x900, R25 ;  /* 0x0000090000197824 */ /* 0x000fc800078e0219 */
[----:B------:R-:W-:-:S05]  /*6920*/  VIADD R0, R25, 0x2f00 ;  /* 0x00002f0019007836 */ /* 0x000fca0000000000 */
        /* <DEDUP_REMOVED lines=18> */
.L_x_69:
[C---:B--23--:R-:W-:Y:S01]  /*6a50*/  IMAD.SHL.U32 R4, R2.reuse, 0x10, RZ ;  /* 0x0000001002047824 */ /* 0x04cfe200078e00ff */
[----:B------:R-:W-:Y:S01]  /*6a60*/  SHF.R.U32.HI R6, RZ, 0x1, R2 ;  /* 0x00000001ff067819 */ /* 0x000fe20000011602 */
[----:B------:R-:W-:Y:S01]  /*6a70*/  ULDC.64 UR4, c[0x0][0x730] ;  /* 0x0001cc0000047ab9 */ /* 0x000fe20000000a00 */
[C---:B------:R-:W-:Y:S01]  /*6a80*/  LOP3.LUT R0, R2.reuse, 0x7f, RZ, 0xc0, !PT ;  /* 0x0000007f02007812 */ /* 0x040fe200078ec0ff */
[----:B------:R-:W-:Y:S01]  /*6a90*/  IMAD.SHL.U32 R7, R2, 0x2, RZ ;  /* 0x0000000202077824 */ /* 0x000fe200078e00ff */
[----:B------:R-:W-:Y:S02]  /*6aa0*/  LOP3.LUT R3, R4, 0x40, RZ, 0xc0, !PT ;  /* 0x0000004004037812 */ /* 0x000fe400078ec0ff */
[----:B------:R-:W-:Y:S01]  /*6ab0*/  ISETP.NE.U32.AND P0, PT, RZ, UR4, PT ;  /* 0x00000004ff007c0c */ /* 0x000fe2000bf05070 */
[----:B------:R-:W-:Y:S01]  /*6ac0*/  VIADD R0, R0, 0x1f ;  /* 0x0000001f00007836 */ /* 0x000fe20000000000 */
[----:B------:R-:W-:Y:S01]  /*6ad0*/  LOP3.LUT R6, R3, 0x8, R6, 0xf8, !PT ;  /* 0x0000000803067812 */ /* 0x000fe200078ef806 */
[----:B------:R-:W-:Y:S01]  /*6ae0*/  IMAD.SHL.U32 R3, R2, 0x8, RZ ;  /* 0x0000000802037824 */ /* 0x000fe200078e00ff */
[----:B------:R-:W-:Y:S01]  /*6af0*/  ISETP.NE.AND.EX P0, PT, RZ, UR5, PT, P0 ;  /* 0x00000005ff007c0c */ /* 0x000fe2000bf05300 */
[----:B------:R-:W-:Y:S01]  /*6b00*/  ULDC UR4, c[0x0][0x720] ;  /* 0x0001c80000047ab9 */ /* 0x000fe20000000800 */
[----:B------:R-:W-:-:S02]  /*6b10*/  LOP3.LUT R10, R6, 0x8, R7, 0x78, !PT ;  /* 0x00000008060a7812 */ /* 0x000fc400078e7807 */
[----:B------:R-:W-:Y:S02]  /*6b20*/  LOP3.LUT R5, R3, 0x300, RZ, 0xc0, !PT ;  /* 0x0000030003057812 */ /* 0x000fe400078ec0ff */
[----:B-----5:R-:W-:Y:S02]  /*6b30*/  FSEL R3, R64, UR4, !P0 ;  /* 0x0000000440037c08 */ /* 0x020fe4000c000000 */
[----:B------:R-:W-:Y:S01]  /*6b40*/  ISETP.GT.U32.AND P0, PT, R0, 0x3e, PT ;  /* 0x0000003e0000780c */ /* 0x000fe20003f04070 */
[----:B------:R-:W-:Y:S01]  /*6b50*/  IMAD R24, R24, 0x10, R5 ;  /* 0x0000001018187824 */ /* 0x000fe200078e0205 */
[----:B------:R-:W-:Y:S01]  /*6b60*/  LOP3.LUT R11, R4, 0x80, RZ, 0xc0, !PT ;  /* 0x00000080040b7812 */ /* 0x000fe200078ec0ff */
[-C--:B------:R-:W-:Y:S01]  /*6b70*/  FMUL R0, R56, R3.reuse ;  /* 0x0000000338007220 */ /* 0x080fe20000400000 */
[-C--:B------:R-:W-:Y:S01]  /*6b80*/  FMUL R5, R26, R3.reuse ;  /* 0x000000031a057220 */ /* 0x080fe20000400000 */
[-C--:B------:R-:W-:Y:S01]  /*6b90*/  FMUL R4, R58, R3.reuse ;  /* 0x000000033a047220 */ /* 0x080fe20000400000 */
[-C--:B------:R-:W-:Y:S01]  /*6ba0*/  FMUL R7, R30, R3.reuse ;  /* 0x000000031e077220 */ /* 0x080fe20000400000 */
[-C--:B------:R-:W-:Y:S01]  /*6bb0*/  FMUL R6, R60, R3.reuse ;  /* 0x000000033c067220 */ /* 0x080fe20000400000 */
[-C--:B------:R-:W-:Y:S01]  /*6bc0*/  FMUL R9, R28, R3.reuse ;  /* 0x000000031c097220 */ /* 0x080fe20000400000 */
[-C--:B------:R-:W-:Y:S01]  /*6bd0*/  FMUL R8, R62, R3.reuse ;  /* 0x000000033e087220 */ /* 0x080fe20000400000 */
[----:B------:R-:W-:Y:S01]  /*6be0*/  FMUL R3, R32, R3 ;  /* 0x0000000320037220 */ /* 0x000fe20000400000 */
[----:B------:R-:W-:-:S02]  /*6bf0*/  IADD3 R10, R10, R24, R11 ;  /* 0x000000180a0a7210 */ /* 0x000fc40007ffe00b */
[----:B------:R-:W-:Y:S02]  /*6c00*/  F2FP.BF16.F32.PACK_AB R12, R5, R0 ;  /* 0x00000000050c723e */ /* 0x000fe400000010ff */
[----:B------:R-:W-:Y:S01]  /*6c10*/  F2FP.BF16.F32.PACK_AB R13, R7, R4 ;  /* 0x00000004070d723e */ /* 0x000fe200000010ff */
[----:B------:R-:W-:Y:S01]  /*6c20*/  IMAD R10, R10, 0x2, R25 ;  /* 0x000000020a0a7824 */ /* 0x000fe200078e0219 */
[----:B------:R-:W-:Y:S02]  /*6c30*/  F2FP.BF16.F32.PACK_AB R14, R9, R6 ;  /* 0x00000006090e723e */ /* 0x000fe400000010ff */
[----:B------:R-:W-:Y:S01]  /*6c40*/  F2FP.BF16.F32.PACK_AB R15, R3, R8 ;  /* 0x00000008030f723e */ /* 0x000fe200000010ff */
[----:B------:R-:W-:Y:S06]  /*6c50*/  @P0 BRA `(.L_x_70) ;  /* 0x0000000000040947 */ /* 0x000fec0003800000 */
[----:B------:R-:W-:-:S04]  /*6c60*/  DEPBAR.LE SB0, 0x0 ;  /* 0x000080000000791a */ /* 0x000fc80000000000 */
.L_x_70:
[----:B------:R-:W-:Y:S05]  /*6c70*/  WARPSYNC.ALL ;  /* 0x0000000000007948 */ /* 0x000fea0003800000 */
[----:B------:R-:W-:Y:S06]  /*6c80*/  BAR.SYNC.DEFER_BLOCKING 0x1, 0x80 ;  /* 0x0042000000007b1d */ /* 0x000fec0000010000 */
[----:B------:R-:W-:Y:S01]  /*6c90*/  BSSY B0, `(.L_x_71) ;  /* 0x0000019000007945 */ /* 0x000fe20003800000 */
[----:B------:R1:W-:Y:S01]  /*6ca0*/  STSM.16.M88.4 [R10+0x2f00], R12 ;  /* 0x002f000c0a007844 */ /* 0x0003e20000000200 */
[----:B------:R-:W-:Y:S01]  /*6cb0*/  @!PT LDS RZ, [RZ] ;  /* 0x00000000fffff984 */ /* 0x000fe20000000800 */
[----:B------:R-:W-:Y:S01]  /*6cc0*/  @!PT LDS RZ, [RZ] ;  /* 0x00000000fffff984 */ /* 0x000fe20000000800 */
[----:B------:R-:W-:Y:S01]  /*6cd0*/  @!PT LDS RZ, [RZ] ;  /* 0x00000000fffff984 */ /* 0x000fe20000000800 */
[----:B------:R-:W-:Y:S01]  /*6ce0*/  @!PT LDS RZ, [RZ] ;  /* 0x00000000fffff984 */ /* 0x000fe20000000800 */
[----:B------:R2:W-:Y:S06]  /*6cf0*/  MEMBAR.ALL.CTA ;  /* 0x0000000000007992 */ /* 0x0005ec0000008000 */
[----:B--2---:R-:W2:Y:S02]  /*6d00*/  FENCE.VIEW.ASYNC.S ;  /* 0x00000000000073c6 */ /* 0x004ea40000000000 */
[----:B--2---:R-:W-:Y:S06]  /*6d10*/  BAR.SYNC.DEFER_BLOCKING 0x1, 0x80 ;  /* 0x0042000000007b1d */ /* 0x004fec0000010000 */
[----:B------:R-:W-:Y:S05]  /*6d20*/  @P0 BRA `(.L_x_72) ;  /* 0x00000000003c0947 */ /* 0x000fea0003800000 */
[----:B------:R-:W2:Y:S01]  /*6d30*/  LDC R3, c[0x0][0xa10] ;  /* 0x00028400ff037b82 */ /* 0x000ea20000000800 */
[----:B------:R-:W-:Y:S01]  /*6d40*/  IMAD.MOV R0, RZ, RZ, -R23 ;  /* 0x000000ffff007224 */ /* 0x000fe200078e0a17 */
[----:B------:R-:W-:Y:S01]  /*6d50*/  R2UR UR34, R65 ;  /* 0x00000000412272ca */ /* 0x000fe200000e0000 */
[----:B------:R-:W-:Y:S01]  /*6d60*/  UIADD3 UR6, UP0, UR38, 0x670, URZ ;  /* 0x0000067026067890 */ /* 0x000fe2000ff1e03f */
[----:B------:R-:W-:Y:S01]  /*6d70*/  R2UR UR5, R19 ;  /* 0x00000000130572ca */ /* 0x000fe200000e0000 */
[----:B------:R-:W-:Y:S01]  /*6d80*/  UMOV UR33, URZ ;  /* 0x0000003f00217c82 */ /* 0x000fe20008000000 */
[----:B------:R-:W-:Y:S01]  /*6d90*/  R2UR UR32, R25 ;  /* 0x00000000192072ca */ /* 0x000fe200000e0000 */
[----:B------:R-:W-:Y:S01]  /*6da0*/  UIADD3.X UR7, URZ, UR39, URZ, UP0, !UPT ;  /* 0x000000273f077290 */ /* 0x000fe200087fe43f */
[----:B------:R-:W-:-:S07]  /*6db0*/  R2UR UR4, R0 ;  /* 0x00000000000472ca */ /* 0x000fce00000e0000 */
[----:B------:R-:W-:-:S04]  /*6dc0*/  USHF.L.U32 UR34, UR34, 0x6, URZ ;  /* 0x0000000622227899 */ /* 0x000fc8000800063f */
[----:B------:R-:W-:Y:S01]  /*6dd0*/  UIADD3 UR32, UR32, 0x2f00, URZ ;  /* 0x00002f0020207890 */ /* 0x000fe2000fffe03f */
[----:B--2---:R-:W-:-:S13]  /*6de0*/  R2UR UR35, R3 ;  /* 0x00000000032372ca */ /* 0x004fda00000e0000 */
[----:B------:R-:W-:-:S09]  /*6df0*/  UIMAD UR35, UR35, UR4, UR5 ;  /* 0x00000004232372a4 */ /* 0x000fd2000f8e0205 */
[----:B------:R2:W-:Y:S02]  /*6e00*/  UTMASTG.4D [UR32], [UR6] ;  /* 0x00000020060073b5 */ /* 0x0005e40008018000 */
[----:B--2---:R0:W-:Y:S02]  /*6e10*/  UTMACMDFLUSH ;  /* 0x00000000000079b7 */ /* 0x0041e40000000000 */
.L_x_72:
[----:B------:R-:W-:Y:S05]  /*6e20*/  BSYNC B0 ;  /* 0x0000000000007941 */ /* 0x000fea0003800000 */
.L_x_71:
[----:B------:R-:W-:Y:S01]  /*6e30*/  ULEA UR4, UR42, 0xfffffff8, 0x3 ;  /* 0xfffffff82a047891 */ /* 0x000fe2000f8e183f */
[----:B------:R-:W-:-:S04]  /*6e40*/  DEPBAR.LE SB0, 0x0 ;  /* 0x000080000000791a */ /* 0x000fc80000000000 */
[----:B------:R-:W-:Y:S01]  /*6e50*/  ULOP3.LUT UR4, UR4, 0x8, URZ, 0xc0, !UPT ;  /* 0x0000000804047892 */ /* 0x000fe2000f8ec03f */
[----:B------:R-:W-:-:S03]  /*6e60*/  LOP3.LUT R66, R66, 0x1, RZ, 0x3c, !PT ;  /* 0x0000000142427812 */ /* 0x000fc600078e3cff */
[----:B------:R-:W-:-:S06]  /*6e70*/  ULOP3.LUT UR4, UR4, 0x18, URZ, 0x3c, !UPT ;  /* 0x0000001804047892 */ /* 0x000fcc000f8e3c3f */
[----:B------:R-:W-:Y:S01]  /*6e80*/  IMAD.U32 R0, RZ, RZ, UR4 ;  /* 0x00000004ff007e24 */ /* 0x000fe2000f8e00ff */
[----:B------:R-:W-:Y:S02]  /*6e90*/  ULDC UR4, c[0x0][0xc] ;  /* 0x0000030000047ab9 */ /* 0x000fe40000000800 */
[----:B------:R-:W-:Y:S01]  /*6ea0*/  VIADD R17, R17, UR4 ;  /* 0x0000000411117c36 */ /* 0x000fe20008000000 */
[----:B------:R-:W-:Y:S01]  /*6eb0*/  ULDC UR4, c[0x0][0xa00] ;  /* 0x0002800000047ab9 */ /* 0x000fe20000000800 */
[----:B------:R2:W-:Y:S03]  /*6ec0*/  SYNCS.ARRIVE.TRANS64.A1T0 RZ, [R0+UR46+0x4a90], RZ ;  /* 0x004a90ff00ff79a7 */ /* 0x0005e6000810002e */
[----:B------:R-:W-:-:S13]  /*6ed0*/  ISETP.GE.AND P0, PT, R17, UR4, PT ;  /* 0x0000000411007c0c */ /* 0x000fda000bf06270 */
[----:B--2---:R-:W-:Y:S05]  /*6ee0*/  @!P0 BRA `(.L_x_73) ;  /* 0xffffff9c00ac8947 */ /* 0x004fea000383ffff */
[----:B------:R-:W-:Y:S05]  /*6ef0*/  EXIT ;  /* 0x000000000000794d */ /* 0x000fea0003800000 */
.L_x_6:
[----:B------:R-:W-:-:S08]  /*6f00*/  NOP ;  /* 0x0000000000007918 */ /* 0x000fd00000000000 */
[----:B------:R-:W2:-:S00]  /*6f10*/  USETMAXREG.DEALLOC.CTAPOOL 0x18 ;  /* 0x00000018000079c8 */ /* 0x000e8000080e0500 */
[----:B------:R-:W-:-:S13]  /*6f20*/  PLOP3.LUT P3, PT, PT, PT, UP0, 0x80, 0x0 ;  /* 0x000000000000781c */ /* 0x000fda0003f6f008 */
[----:B--2---:R-:W-:Y:S05]  /*6f30*/  @!P3 BRA `(.L_x_74) ;  /* 0x00000008003cb947 */ /* 0x004fea0003800000 */
[----:B------:R-:W-:-:S13]  /*6f40*/  PLOP3.LUT P2, PT, PT, PT, UP1, 0x80, 0x0 ;  /* 0x000000000000781c */ /* 0x000fda0003f4f018 */
[----:B-1----:R-:W-:Y:S05]  /*6f50*/  @P2 EXIT ;  /* 0x000000000000294d */ /* 0x002fea0003800000 */
[----:B------:R-:W-:Y:S02]  /*6f60*/  ULDC UR4, c[0x0][0xa00] ;  /* 0x0002800000047ab9 */ /* 0x000fe40000000800 */
[----:B------:R-:W-:-:S13]  /*6f70*/  ISETP.GE.AND P2, PT, R17, UR4, PT ;  /* 0x0000000411007c0c */ /* 0x000fda000bf46270 */
[----:B------:R-:W-:Y:S05]  /*6f80*/  @P2 EXIT ;  /* 0x000000000000294d */ /* 0x000fea0003800000 */
[----:B------:R-:W-:Y:S01]  /*6f90*/  LOP3.LUT P2, RZ, R2, 0x1f, RZ, 0xc0, !PT ;  /* 0x0000001f02ff7812 */ /* 0x000fe2000784c0ff */
[----:B------:R-:W-:Y:S01]  /*6fa0*/  BSSY B0, `(.L_x_75) ;  /* 0x0000087000007945 */ /* 0x000fe20003800000 */
[----:B------:R-:W-:Y:S01]  /*6fb0*/  IMAD.MOV.U32 R4, RZ, RZ, 0x1 ;  /* 0x00000001ff047424 */ /* 0x000fe200078e00ff */
[----:B------:R-:W-:Y:S01]  /*6fc0*/  ULOP3.LUT UR6, UR44, 0x2, URZ, 0xfc, !UPT ;  /* 0x000000022c067892 */ /* 0x000fe2000f8efc3f */
[----:B------:R-:W-:Y:S01]  /*6fd0*/  PLOP3.LUT P0, PT, P2, P0, PT, 0x2a, 0x0 ;  /* 0x000000000000781c */ /* 0x000fe20001700572 */
[----:B------:R-:W-:Y:S01]  /*6fe0*/  IMAD.MOV.U32 R0, RZ, RZ, RZ ;  /* 0x000000ffff007224 */ /* 0x000fe200078e00ff */
[----:B------:R-:W-:Y:S01]  /*6ff0*/  ULDC UR7, c[0x0][0xc] ;  /* 0x0000030000077ab9 */ /* 0x000fe20000000800 */
[----:B------:R-:W-:Y:S01]  /*7000*/  IMAD.MOV.U32 R5, RZ, RZ, 0x1 ;  /* 0x00000001ff057424 */ /* 0x000fe200078e00ff */
[----:B------:R-:W-:Y:S01]  /*7010*/  ULDC.64 UR14, c[0x0][0x198] ;  /* 0x00006600000e7ab9 */ /* 0x000fe20000000a00 */
[----:B------:R-:W-:-:S08]  /*7020*/  ULDC UR18, c[0x0][0xa00] ;  /* 0x0002800000127ab9 */ /* 0x000fd00000000800 */
.L_x_90:
[----:B------:R-:W1:Y:S01]  /*7030*/  LDC R6, c[0x0][0xa04] ;  /* 0x00028100ff067b82 */ /* 0x000e620000000800 */
[----:B------:R-:W-:Y:S01]  /*7040*/  IMAD.MOV.U32 R7, RZ, RZ, R17 ;  /* 0x000000ffff077224 */ /* 0x000fe200078e0011 */
[----:B------:R-:W-:-:S06]  /*7050*/  UMOV UR4, 0xffffffff ;  /* 0xffffffff00047882 */ /* 0x000fcc0000000000 */
[----:B------:R-:W2:Y:S08]  /*7060*/  LDC R10, c[0x0][0xa10] ;  /* 0x00028400ff0a7b82 */ /* 0x000eb00000000800 */
[----:B------:R-:W3:Y:S01]  /*7070*/  LDC R13, c[0x0][0xa1c] ;  /* 0x00028700ff0d7b82 */ /* 0x000ee20000000800 */
[----:B-1----:R-:W-:Y:S02]  /*7080*/  ISETP.NE.AND P2, PT, R6, 0x1, PT ;  /* 0x000000010600780c */ /* 0x002fe40003f45270 */
[----:B--2---:R-:W-:-:S11]  /*7090*/  ISETP.NE.AND P3, PT, R10, 0x1, PT ;  /* 0x000000010a00780c */ /* 0x004fd60003f65270 */
[----:B------:R-:W1:Y:S01]  /*70a0*/  @P2 LDC.64 R8, c[0x0][0xa08] ;  /* 0x00028200ff082b82 */ /* 0x000e620000000a00 */
[----:B---3--:R-:W-:-:S07]  /*70b0*/  ISETP.NE.AND P4, PT, R13, 0x1, PT ;  /* 0x000000010d00780c */ /* 0x008fce0003f85270 */
[----:B------:R-:W2:Y:S08]  /*70c0*/  @P3 LDC R12, c[0x0][0xa14] ;  /* 0x00028500ff0c3b82 */ /* 0x000eb00000000800 */
[----:B------:R-:W3:Y:S08]  /*70d0*/  @P3 LDC R11, c[0x0][0xa18] ;  /* 0x00028600ff0b3b82 */ /* 0x000ef00000000800 */
[----:B------:R-:W4:Y:S01]  /*70e0*/  @P4 LDC.64 R2, c[0x0][0xa20] ;  /* 0x00028800ff024b82 */ /* 0x000f220000000a00 */
[----:B-1----:R-:W-:-:S05]  /*70f0*/  @P2 IMAD.HI.U32 R8, R17, R8, RZ ;  /* 0x0000000811082227 */ /* 0x002fca00078e00ff */
[----:B------:R-:W-:-:S04]  /*7100*/  @P2 SHF.R.U32.HI R7, RZ, R9, R8 ;  /* 0x00000009ff072219 */ /* 0x000fc80000011608 */
[----:B------:R-:W-:Y:S01]  /*7110*/  MOV R9, R7 ;  /* 0x0000000700097202 */ /* 0x000fe20000000f00 */
[----:B--2---:R-:W-:-:S05]  /*7120*/  @P3 IMAD.HI.U32 R8, R7, R12, RZ ;  /* 0x0000000c07083227 */ /* 0x004fca00078e00ff */
[----:B---3--:R-:W-:-:S05]  /*7130*/  @P3 SHF.R.U32.HI R9, RZ, R11, R8 ;  /* 0x0000000bff093219 */ /* 0x008fca0000011608 */
[----:B----4-:R-:W-:-:S04]  /*7140*/  @P4 IMAD.HI.U32 R8, R9, R2, RZ ;  /* 0x0000000209084227 */ /* 0x010fc800078e00ff */
[--C-:B------:R-:W-:Y:S01]  /*7150*/  IMAD.MOV.U32 R2, RZ, RZ, R9.reuse ;  /* 0x000000ffff027224 */ /* 0x100fe200078e0009 */
[----:B------:R-:W-:Y:S01]  /*7160*/  @P4 SHF.R.U32.HI R2, RZ, R3, R8 ;  /* 0x00000003ff024219 */ /* 0x000fe20000011608 */
[----:B------:R-:W-:-:S04]  /*7170*/  IMAD.MOV R3, RZ, RZ, -R9 ;  /* 0x000000ffff037224 */ /* 0x000fc800078e0a09 */
[----:B------:R-:W-:Y:S02]  /*7180*/  IMAD.MOV R2, RZ, RZ, -R2 ;  /* 0x000000ffff027224 */ /* 0x000fe400078e0a02 */
[----:B------:R-:W-:Y:S02]  /*7190*/  IMAD R10, R10, R3, R7 ;  /* 0x000000030a0a7224 */ /* 0x000fe400078e0207 */
[----:B------:R-:W-:Y:S01]  /*71a0*/  IMAD R2, R13, R2, R9 ;  /* 0x000000020d027224 */ /* 0x000fe200078e0209 */
[----:B------:R-:W-:Y:S06]  /*71b0*/  BRA.DIV UR4, `(.L_x_76) ;  /* 0x0000001a04307947 */ /* 0x000fec000b800000 */
[----:B------:R-:W-:-:S13]  /*71c0*/  ELECT P6, URZ, PT ;  /* 0x00000000003f782f */ /* 0x000fda00038c0000 */
.L_x_129:
[----:B------:R-:W-:Y:S01]  /*71d0*/  IMAD.MOV R3, RZ, RZ, -R7 ;  /* 0x000000ffff037224 */ /* 0x000fe200078e0a07 */
[----:B------:R-:W-:Y:S03]  /*71e0*/  BSSY B1, `(.L_x_77) ;  /* 0x000002a000017945 */ /* 0x000fe60003800000 */
[----:B------:R-:W-:Y:S02]  /*71f0*/  IMAD R3, R6, R3, R17 ;  /* 0x0000000306037224 */ /* 0x000fe400078e0211 */
[----:B------:R-:W-:Y:S02]  /*7200*/  IMAD.MOV.U32 R6, RZ, RZ, RZ ;  /* 0x000000ffff067224 */ /* 0x000fe400078e00ff */
[----:B------:R-:W-:Y:S01]  /*7210*/  IMAD.SHL.U32 R3, R3, 0x80, RZ ;  /* 0x0000008003037824 */ /* 0x000fe200078e00ff */
[----:B------:R-:W-:Y:S06]  /*7220*/  @!P6 BRA `(.L_x_78) ;  /* 0x000000000094e947 */ /* 0x000fec0003800000 */
[----:B------:R-:W1:Y:S01]  /*7230*/  S2R R7, SR_CgaCtaId ;  /* 0x0000000000077919 */ /* 0x000e620000008800 */
[----:B------:R-:W-:-:S04]  /*7240*/  MOV R6, 0x400 ;  /* 0x0000040000067802 */ /* 0x000fc80000000f00 */
[----:B-1----:R-:W-:Y:S02]  /*7250*/  LEA R9, R7, R6, 0x18 ;  /* 0x0000000607097211 */ /* 0x002fe400078ec0ff */
[----:B------:R-:W-:-:S03]  /*7260*/  SHF.L.U32 R6, R5, 0x1f, RZ ;  /* 0x0000001f05067819 */ /* 0x000fc600000006ff */
[----:B------:R-:W-:-:S04]  /*7270*/  IMAD R7, R0, 0x8, R9 ;  /* 0x0000000800077824 */ /* 0x000fc800078e0209 */
[----:B------:R-:W1:Y:S02]  /*7280*/  SYNCS.PHASECHK.TRANS64.TRYWAIT P2, [R7+URZ+0x4a60], R6 ;  /* 0x004a6006070075a7 */ /* 0x000e64000804017f */
[----:B-1----:R-:W-:Y:S05]  /*7290*/  @!P2 BRA `(.L_x_79) ;  /* 0x000000180018a947 */ /* 0x002fea0003800000 */
.L_x_130:
[----:B------:R-:W-:Y:S01]  /*72a0*/  UPRMT UR4, UR6, 0x9910, URZ ;  /* 0x0000991006047896 */ /* 0x000fe2000800003f */
[----:B-1----:R-:W-:-:S03]  /*72b0*/  @P1 IMAD.MOV.U32 R6, RZ, RZ, 0x800 ;  /* 0x00000800ff061424 */ /* 0x002fc600078e00ff */
[----:B------:R-:W-:Y:S01]  /*72c0*/  UISETP.NE.AND UP0, UPT, UR4, 0x2, UPT ;  /* 0x000000020400788c */ /* 0x000fe2000bf05270 */
[----:B------:R1:W-:Y:S05]  /*72d0*/  @P1 SYNCS.ARRIVE.TRANS64 RZ, [R7+URZ+0x4a50], R6 ;  /* 0x004a500607ff19a7 */ /* 0x0003ea000800003f */
[----:B------:R-:W-:-:S13]  /*72e0*/  PLOP3.LUT P2, PT, PT, PT, UP0, 0x80, 0x0 ;  /* 0x000000000000781c */ /* 0x000fda0003f4f008 */
[----:B-1----:R-:W-:Y:S05]  /*72f0*/  @P2 BRA `(.L_x_80) ;  /* 0x0000000000042947 */ /* 0x002fea0003800000 */
[----:B------:R-:W-:Y:S01]  /*7300*/  BPT.TRAP 0x1 ;  /* 0x000000040000795c */ /* 0x000fe20000300000 */
.L_x_80:
[----:B------:R-:W-:Y:S05]  /*7310*/  @P0 BRA `(.L_x_81) ;  /* 0x0000000000040947 */ /* 0x000fea0003800000 */
[----:B------:R-:W-:Y:S01]  /*7320*/  BPT.TRAP 0x1 ;  /* 0x000000040000795c */ /* 0x000fe20000300000 */
.L_x_81:
[----:B------:R-:W-:Y:S01]  /*7330*/  R2UR UR4, R9 ;  /* 0x00000000090472ca */ /* 0x000fe200000e0000 */
[----:B------:R-:W-:Y:S01]  /*7340*/  UIADD3 UR16, UP0, UR14, 0xf0, URZ ;  /* 0x000000f00e107890 */ /* 0x000fe2000ff1e03f */
[----:B------:R-:W-:Y:S01]  /*7350*/  R2UR UR9, R7 ;  /* 0x00000000070972ca */ /* 0x000fe200000e0000 */
[----:B------:R-:W-:Y:S01]  /*7360*/  UMOV UR5, 0x10000000 ;  /* 0x1000000000057882 */ /* 0x000fe20000000000 */
[----:B------:R-:W-:Y:S01]  /*7370*/  R2UR UR8, R0 ;  /* 0x00000000000872ca */ /* 0x000fe200000e0000 */
[----:B------:R-:W-:Y:S01]  /*7380*/  UIADD3.X UR17, URZ, UR15, URZ, UP0, !UPT ;  /* 0x0000000f3f117290 */ /* 0x000fe200087fe43f */
[----:B------:R-:W-:Y:S01]  /*7390*/  R2UR UR11, R3 ;  /* 0x00000000030b72ca */ /* 0x000fe200000e0000 */
[----:B------:R-:W-:Y:S01]  /*73a0*/  UMOV UR10, URZ ;  /* 0x0000003f000a7c82 */ /* 0x000fe20008000000 */
[----:B------:R-:W-:Y:S01]  /*73b0*/  R2UR UR12, R10 ;  /* 0x000000000a0c72ca */ /* 0x000fe200000e0000 */
[----:B------:R-:W-:Y:S01]  /*73c0*/  VIADD R0, R0, 0x1 ;  /* 0x0000000100007836 */ /* 0x000fe20000000000 */
[----:B------:R-:W-:-:S04]  /*73d0*/  R2UR UR13, R2 ;  /* 0x00000000020d72ca */ /* 0x000fc800000e0000 */
[C---:B------:R-:W-:Y:S01]  /*73e0*/  ISETP.NE.AND P2, PT, R0.reuse, 0x2, PT ;  /* 0x000000020000780c */ /* 0x040fe20003f45270 */
[----:B------:R-:W-:Y:S02]  /*73f0*/  UIADD3 UR9, UR9, 0x4a50, URZ ;  /* 0x00004a5009097890 */ /* 0x000fe4000fffe03f */
[----:B------:R-:W-:Y:S01]  /*7400*/  ULEA UR8, UR8, UR4, 0xb ;  /* 0x0000000408087291 */ /* 0x000fe2000f8e583f */
[----:B------:R-:W-:Y:S02]  /*7410*/  SEL R6, RZ, 0x1, P2 ;  /* 0x00000001ff067807 */ /* 0x000fe40001000000 */
[----:B------:R-:W-:Y:S01]  /*7420*/  UMOV UR4, 0x0 ;  /* 0x0000000000047882 */ /* 0x000fe20000000000 */
[----:B------:R-:W-:Y:S02]  /*7430*/  SEL R0, R0, RZ, P2 ;  /* 0x000000ff00007207 */ /* 0x000fe40001000000 */
[----:B------:R-:W-:Y:S01]  /*7440*/  LOP3.LUT R5, R5, R6, RZ, 0x3c, !PT ;  /* 0x0000000605057212 */ /* 0x000fe200078e3cff */
[----:B------:R-:W-:-:S02]  /*7450*/  IMAD.MOV.U32 R6, RZ, RZ, 0x40 ;  /* 0x00000040ff067424 */ /* 0x000fc400078e00ff */
[----:B------:R1:W-:Y:S02]  /*7460*/  UTMALDG.4D [UR8], [UR16], desc[UR4] ;  /* 0x00000408100075b4 */ /* 0x0003e40008019000 */
[----:B-1----:R-:W-:-:S03]  /*7470*/  NOP ;  /* 0x0000000000007918 */ /* 0x002fc60000000000 */
.L_x_78:
[----:B------:R-:W-:Y:S05]  /*7480*/  BSYNC B1 ;  /* 0x0000000000017941 */ /* 0x000fea0003800000 */
.L_x_77:
[----:B------:R-:W-:Y:S01]  /*7490*/  LOP3.LUT P2, RZ, R4, 0xff, RZ, 0xc0, !PT ;  /* 0x000000ff04ff7812 */ /* 0x000fe2000784c0ff */
[----:B------:R-:W-:-:S12]  /*74a0*/  BSSY B1, `(.L_x_82) ;  /* 0x0000009000017945 */ /* 0x000fd80003800000 */
[----:B------:R-:W-:Y:S05]  /*74b0*/  @!P2 BRA `(.L_x_83) ;  /* 0x00000000001ca947 */ /* 0x000fea0003800000 */
[----:B------:R-:W1:Y:S01]  /*74c0*/  S2R R7, SR_CgaCtaId ;  /* 0x0000000000077919 */ /* 0x000e620000008800 */
[----:B------:R-:W-:-:S04]  /*74d0*/  MOV R4, 0x400 ;  /* 0x0000040000047802 */ /* 0x000fc80000000f00 */
[----:B-1----:R-:W-:Y:S02]  /*74e0*/  LEA R7, R7, R4, 0x18 ;  /* 0x0000000407077211 */ /* 0x002fe400078ec0ff */
[----:B------:R-:W-:Y:S02]  /*74f0*/  SHF.L.U32 R4, RZ, 0x1f, RZ ;  /* 0x0000001fff047819 */ /* 0x000fe400000006ff */
[----:B------:R1:W-:Y:S02]  /*7500*/  SYNCS.ARRIVE.TRANS64.A1T0 RZ, [R7+URZ+0x4ab0], RZ ;  /* 0x004ab0ff07ff79a7 */ /* 0x0003e4000810003f */
[----:B------:R-:W2:Y:S02]  /*7510*/  SYNCS.PHASECHK.TRANS64.TRYWAIT P2, [R7+URZ+0x4ab0], R4 ;  /* 0x004ab004070075a7 */ /* 0x000ea4000804017f */
[----:B-12---:R-:W-:Y:S05]  /*7520*/  @!P2 BRA `(.L_x_84) ;  /* 0x000000140088a947 */ /* 0x006fea0003800000 */
.L_x_83:
[----:B------:R-:W-:Y:S05]  /*7530*/  BSYNC B1 ;  /* 0x0000000000017941 */ /* 0x000fea0003800000 */
.L_x_82:
[----:B------:R-:W-:Y:S04]  /*7540*/  BSSY B1, `(.L_x_85) ;  /* 0x0000028000017945 */ /* 0x000fe80003800000 */
[----:B------:R-:W-:Y:S05]  /*7550*/  @!P6 BRA `(.L_x_86) ;  /* 0x000000000098e947 */ /* 0x000fea0003800000 */
[----:B-1----:R-:W1:Y:S01]  /*7560*/  S2R R7, SR_CgaCtaId ;  /* 0x0000000000077919 */ /* 0x002e620000008800 */
[----:B------:R-:W-:Y:S02]  /*7570*/  MOV R4, 0x400 ;  /* 0x0000040000047802 */ /* 0x000fe40000000f00 */
[----:B------:R-:W-:Y:S02]  /*7580*/  SHF.L.U32 R9, R5, 0x1f, RZ ;  /* 0x0000001f05097819 */ /* 0x000fe400000006ff */
[----:B-1----:R-:W-:-:S05]  /*7590*/  LEA R7, R7, R4, 0x18 ;  /* 0x0000000407077211 */ /* 0x002fca00078ec0ff */
[----:B------:R-:W-:-:S04]  /*75a0*/  IMAD R4, R0, 0x8, R7 ;  /* 0x0000000800047824 */ /* 0x000fc800078e0207 */
[----:B------:R-:W1:Y:S02]  /*75b0*/  SYNCS.PHASECHK.TRANS64.TRYWAIT P2, [R4+URZ+0x4a60], R9 ;  /* 0x004a6009040075a7 */ /* 0x000e64000804017f */
[----:B-1----:R-:W-:Y:S05]  /*75c0*/  @!P2 BRA `(.L_x_87) ;  /* 0x000000140074a947 */ /* 0x002fea0003800000 */
.L_x_131:
[----:B------:R-:W-:Y:S01]  /*75d0*/  UPRMT UR4, UR6, 0x9910, URZ ;  /* 0x0000991006047896 */ /* 0x000fe2000800003f */
[----:B-1----:R-:W-:-:S03]  /*75e0*/  @P1 IMAD.MOV.U32 R9, RZ, RZ, 0x800 ;  /* 0x00000800ff091424 */ /* 0x002fc600078e00ff */
[----:B------:R-:W-:Y:S01]  /*75f0*/  UISETP.NE.AND UP0, UPT, UR4, 0x2, UPT ;  /* 0x000000020400788c */ /* 0x000fe2000bf05270 */
[----:B------:R1:W-:Y:S05]  /*7600*/  @P1 SYNCS.ARRIVE.TRANS64 RZ, [R4+URZ+0x4a50], R9 ;  /* 0x004a500904ff19a7 */ /* 0x0003ea000800003f */
[----:B------:R-:W-:-:S13]  /*7610*/  PLOP3.LUT P2, PT, PT, PT, UP0, 0x80, 0x0 ;  /* 0x000000000000781c */ /* 0x000fda0003f4f008 */
[----:B-1----:R-:W-:Y:S05]  /*7620*/  @P2 BRA `(.L_x_88) ;  /* 0x0000000000042947 */ /* 0x002fea0003800000 */
[----:B------:R-:W-:Y:S01]  /*7630*/  BPT.TRAP 0x1 ;  /* 0x000000040000795c */ /* 0x000fe20000300000 */
.L_x_88:
[----:B------:R-:W-:Y:S05]  /*7640*/  @P0 BRA `(.L_x_89) ;  /* 0x0000000000040947 */ /* 0x000fea0003800000 */
[----:B------:R-:W-:Y:S01]  /*7650*/  BPT.TRAP 0x1 ;  /* 0x000000040000795c */ /* 0x000fe20000300000 */
.L_x_89:
[----:B------:R-:W-:Y:S01]  /*7660*/  R2UR UR4, R7 ;  /* 0x00000000070472ca */ /* 0x000fe200000e0000 */
[----:B------:R-:W-:Y:S01]  /*7670*/  UIADD3 UR16, UP0, UR14, 0xf0, URZ ;  /* 0x000000f00e107890 */ /* 0x000fe2000ff1e03f */
[----:B------:R-:W-:Y:S01]  /*7680*/  R2UR UR11, R3 ;  /* 0x00000000030b72ca */ /* 0x000fe200000e0000 */
[----:B------:R-:W-:Y:S01]  /*7690*/  UMOV UR10, URZ ;  /* 0x0000003f000a7c82 */ /* 0x000fe20008000000 */
[----:B------:R-:W-:Y:S01]  /*76a0*/  R2UR UR5, R6 ;  /* 0x00000000060572ca */ /* 0x000fe200000e0000 */
[----:B------:R-:W-:Y:S01]  /*76b0*/  UIADD3.X UR17, URZ, UR15, URZ, UP0, !UPT ;  /* 0x0000000f3f117290 */ /* 0x000fe200087fe43f */
[----:B------:R-:W-:Y:S02]  /*76c0*/  R2UR UR9, R4 ;  /* 0x00000000040972ca */ /* 0x000fe400000e0000 */
[C---:B------:R-:W-:Y:S01]  /*76d0*/  R2UR UR8, R0.reuse ;  /* 0x00000000000872ca */ /* 0x040fe200000e0000 */
[----:B------:R-:W-:Y:S01]  /*76e0*/  VIADD R0, R0, 0x1 ;  /* 0x0000000100007836 */ /* 0x000fe20000000000 */
[----:B------:R-:W-:-:S02]  /*76f0*/  R2UR UR12, R10 ;  /* 0x000000000a0c72ca */ /* 0x000fc400000e0000 */
[----:B------:R-:W-:Y:S02]  /*7700*/  R2UR UR13, R2 ;  /* 0x00000000020d72ca */ /* 0x000fe400000e0000 */
[----:B------:R-:W-:-:S03]  /*7710*/  ISETP.NE.AND P2, PT, R0, 0x2, PT ;  /* 0x000000020000780c */ /* 0x000fc60003f45270 */
[----:B------:R-:W-:Y:S01]  /*7720*/  UIADD3 UR11, UR11, UR5, URZ ;  /* 0x000000050b0b7290 */ /* 0x000fe2000fffe03f */
[----:B------:R-:W-:Y:S01]  /*7730*/  SEL R2, RZ, 0x1, P2 ;  /* 0x00000001ff027807 */ /* 0x000fe20001000000 */
[----:B------:R-:W-:Y:S01]  /*7740*/  UIADD3 UR9, UR9, 0x4a50, URZ ;  /* 0x00004a5009097890 */ /* 0x000fe2000fffe03f */
[----:B------:R-:W-:Y:S01]  /*7750*/  SEL R0, R0, RZ, P2 ;  /* 0x000000ff00007207 */ /* 0x000fe20001000000 */
[----:B------:R-:W-:Y:S01]  /*7760*/  ULEA UR8, UR8, UR4, 0xb ;  /* 0x0000000408087291 */ /* 0x000fe2000f8e583f */
[----:B------:R-:W-:Y:S01]  /*7770*/  LOP3.LUT R5, R5, R2, RZ, 0x3c, !PT ;  /* 0x0000000205057212 */ /* 0x000fe200078e3cff */
[----:B------:R-:W-:Y:S01]  /*7780*/  UMOV UR5, 0x10000000 ;  /* 0x1000000000057882 */ /* 0x000fe20000000000 */
[----:B------:R-:W-:-:S06]  /*7790*/  UMOV UR4, 0x0 ;  /* 0x0000000000047882 */ /* 0x000fcc0000000000 */
[----:B------:R2:W-:Y:S02]  /*77a0*/  UTMALDG.4D [UR8], [UR16], desc[UR4] ;  /* 0x00000408100075b4 */ /* 0x0005e40008019000 */
[----:B--2---:R-:W-:Y:S01]  /*77b0*/  NOP ;  /* 0x0000000000007918 */ /* 0x004fe20000000000 */
.L_x_86:
[----:B------:R-:W-:Y:S05]  /*77c0*/  BSYNC B1 ;  /* 0x0000000000017941 */ /* 0x000fea0003800000 */
.L_x_85:
[----:B------:R-:W-:Y:S01]  /*77d0*/  VIADD R17, R17, UR7 ;  /* 0x0000000711117c36 */ /* 0x000fe20008000000 */
[----:B-1----:R-:W-:-:S04]  /*77e0*/  PRMT R4, RZ, 0x7610, R4 ;  /* 0x00007610ff047816 */ /* 0x002fc80000000004 */
[----:B------:R-:W-:-:S13]  /*77f0*/  ISETP.GE.AND P2, PT, R17, UR18, PT ;  /* 0x0000001211007c0c */ /* 0x000fda000bf46270 */
[----:B------:R-:W-:Y:S05]  /*7800*/  @!P2 BRA `(.L_x_90) ;  /* 0xfffffff80008a947 */ /* 0x000fea000383ffff */
[----:B------:R-:W-:Y:S05]  /*7810*/  BSYNC B0 ;  /* 0x0000000000007941 */ /* 0x000fea0003800000 */
.L_x_75:
[----:B------:R-:W-:Y:S05]  /*7820*/  EXIT ;  /* 0x000000000000794d */ /* 0x000fea0003800000 */
.L_x_74:
[----:B-1----:R-:W-:Y:S02]  /*7830*/  ULDC UR4, c[0x0][0xa00] ;  /* 0x0002800000047ab9 */ /* 0x002fe40000000800 */
        /* <DEDUP_REMOVED lines=8> */
[----:B------:R-:W-:Y:S01]  /*78c0*/  ULDC.64 UR6, c[0x0][0x198] ;  /* 0x0000660000067ab9 */ /* 0x000fe20000000a00 */
[----:B------:R-:W-:Y:S01]  /*78d0*/  IMAD.MOV.U32 R4, RZ, RZ, 0x1 ;  /* 0x00000001ff047424 */ /* 0x000fe200078e00ff */
[----:B------:R-:W-:-:S09]  /*78e0*/  ULDC UR15, c[0x0][0xc] ;  /* 0x00000300000f7ab9 */ /* 0x000fd20000000800 */
.L_x_119:
[----:B------:R-:W1:Y:S01]  /*78f0*/  LDC R8, c[0x0][0xa04] ;  /* 0x00028100ff087b82 */ /* 0x000e620000000800 */
[----:B------:R-:W-:Y:S02]  /*7900*/  ULDC UR4, c[0x0][0x28c] ;  /* 0x0000a30000047ab9 */ /* 0x000fe40000000800 */
[----:B------:R-:W-:-:S04]  /*7910*/  UIADD3 UR4, UR4, 0x3f, URZ ;  /* 0x0000003f04047890 */ /* 0x000fc8000fffe03f */
[----:B------:R-:W-:Y:S01]  /*7920*/  USHF.R.S32.HI UR5, URZ, 0x1f, UR4 ;  /* 0x0000001f3f057899 */ /* 0x000fe20008011404 */
[----:B------:R-:W2:Y:S03]  /*7930*/  LDC R9, c[0x0][0xa10] ;  /* 0x00028400ff097b82 */ /* 0x000ea60000000800 */
[----:B------:R-:W-:-:S03]  /*7940*/  ULEA.HI UR5, UR5, UR4, URZ, 0x6 ;  /* 0x0000000405057291 */ /* 0x000fc6000f8f303f */
[----:B------:R-:W-:Y:S01]  /*7950*/  UMOV UR4, 0xffffffff ;  /* 0xffffffff00047882 */ /* 0x000fe20000000000 */
[----:B------:R-:W-:Y:S01]  /*7960*/  USHF.R.S32.HI UR5, URZ, 0x6, UR5 ;  /* 0x000000063f057899 */ /* 0x000fe20008011405 */
        /* <DEDUP_REMOVED lines=8> */
[----:B-1----:R-:W-:-:S04]  /*79f0*/  @P3 IMAD.HI.U32 R10, R17, R6, RZ ;  /* 0x00000006110a3227 */ /* 0x002fc800078e00ff */
[----:B------:R-:W-:Y:S01]  /*7a00*/  IMAD.MOV.U32 R6, RZ, RZ, R17 ;  /* 0x000000ffff067224 */ /* 0x000fe200078e0011 */
[----:B------:R-:W-:-:S05]  /*7a10*/  @P3 SHF.R.U32.HI R6, RZ, R7, R10 ;  /* 0x00000007ff063219 */ /* 0x000fca000001160a */
[----:B--2---:R-:W-:-:S04]  /*7a20*/  @P4 IMAD.HI.U32 R10, R6, R11, RZ ;  /* 0x0000000b060a4227 */ /* 0x004fc800078e00ff */
[----:B------:R-:W-:Y:S01]  /*7a30*/  IMAD.MOV.U32 R7, RZ, RZ, R6 ;  /* 0x000000ffff077224 */ /* 0x000fe200078e0006 */
[----:B---3--:R-:W-:-:S05]  /*7a40*/  @P4 SHF.R.U32.HI R7, RZ, R13, R10 ;  /* 0x0000000dff074219 */ /* 0x008fca000001160a */
[----:B----4-:R-:W-:-:S04]  /*7a50*/  @P5 IMAD.HI.U32 R10, R7, R2, RZ ;  /* 0x00000002070a5227 */ /* 0x010fc800078e00ff */
[--C-:B------:R-:W-:Y:S01]  /*7a60*/  IMAD.MOV.U32 R2, RZ, RZ, R7.reuse ;  /* 0x000000ffff027224 */ /* 0x100fe200078e0007 */
[----:B------:R-:W-:Y:S01]  /*7a70*/  @P5 SHF.R.U32.HI R2, RZ, R3, R10 ;  /* 0x00000003ff025219 */ /* 0x000fe2000001160a */
[----:B------:R-:W-:-:S04]  /*7a80*/  IMAD.MOV R3, RZ, RZ, -R7 ;  /* 0x000000ffff037224 */ /* 0x000fc800078e0a07 */
[--C-:B------:R-:W-:Y:S02]  /*7a90*/  IMAD R3, R9, R3, R6.reuse ;  /* 0x0000000309037224 */ /* 0x100fe400078e0206 */
[----:B------:R-:W-:Y:S02]  /*7aa0*/  IMAD.MOV R6, RZ, RZ, -R6 ;  /* 0x000000ffff067224 */ /* 0x000fe400078e0a06 */
[----:B------:R-:W-:Y:S02]  /*7ab0*/  IMAD.MOV R2, RZ, RZ, -R2 ;  /* 0x000000ffff027224 */ /* 0x000fe400078e0a02 */
[----:B------:R-:W-:Y:S02]  /*7ac0*/  IMAD R8, R8, R6, R17 ;  /* 0x0000000608087224 */ /* 0x000fe400078e0211 */
[----:B------:R-:W-:-:S03]  /*7ad0*/  IMAD R2, R12, R2, R7 ;  /* 0x000000020c027224 */ /* 0x000fc600078e0207 */
[----:B------:R-:W-:-:S04]  /*7ae0*/  LEA R8, R8, 0xbf, 0x7 ;  /* 0x000000bf08087811 */ /* 0x000fc800078e38ff */
[----:B------:R-:W-:-:S04]  /*7af0*/  SHF.R.S32.HI R7, RZ, 0x1f, R8 ;  /* 0x0000001fff077819 */ /* 0x000fc80000011408 */
[----:B------:R-:W-:-:S04]  /*7b00*/  LEA.HI R7, R7, R8, RZ, 0x6 ;  /* 0x0000000807077211 */ /* 0x000fc800078f30ff */
[----:B------:R-:W-:-:S04]  /*7b10*/  SHF.R.S32.HI R6, RZ, 0x6, R7 ;  /* 0x00000006ff067819 */ /* 0x000fc80000011407 */
[----:B------:R-:W-:Y:S01]  /*7b20*/  VIMNMX R6, R6, UR5, PT ;  /* 0x0000000506067c48 */ /* 0x000fe2000bfe0100 */
[----:B------:R-:W-:Y:S06]  /*7b30*/  BRA.DIV UR4, `(.L_x_92) ;  /* 0x00000012042c7947 */ /* 0x000fec000b800000 */
[----:B------:R-:W-:-:S13]  /*7b40*/  ELECT P6, URZ, PT ;  /* 0x00000000003f782f */ /* 0x000fda00038c0000 */
.L_x_134:
[----:B------:R-:W-:Y:S01]  /*7b50*/  ISETP.GT.AND P3, PT, R6, RZ, P6 ;  /* 0x000000ff0600720c */ /* 0x000fe20003764270 */
[----:B------:R-:W-:-:S12]  /*7b60*/  BSSY B1, `(.L_x_93) ;  /* 0x0000026000017945 */ /* 0x000fd80003800000 */
[----:B------:R-:W-:Y:S05]  /*7b70*/  @!P3 BRA `(.L_x_94) ;  /* 0x000000000090b947 */ /* 0x000fea0003800000 */
[----:B------:R-:W1:Y:S01]  /*7b80*/  S2R R8, SR_CgaCtaId ;  /* 0x0000000000087919 */ /* 0x000e620000008800 */
[----:B------:R-:W-:-:S04]  /*7b90*/  MOV R7, 0x400 ;  /* 0x0000040000077802 */ /* 0x000fc80000000f00 */
[----:B-1----:R-:W-:Y:S02]  /*7ba0*/  LEA R9, R8, R7, 0x18 ;  /* 0x0000000708097211 */ /* 0x002fe400078ec0ff */
[----:B------:R-:W-:-:S03]  /*7bb0*/  SHF.L.U32 R7, R4, 0x1f, RZ ;  /* 0x0000001f04077819 */ /* 0x000fc600000006ff */
[----:B------:R-:W-:-:S04]  /*7bc0*/  IMAD R8, R0, 0x8, R9 ;  /* 0x0000000800087824 */ /* 0x000fc800078e0209 */
[----:B------:R-:W1:Y:S02]  /*7bd0*/  SYNCS.PHASECHK.TRANS64.TRYWAIT P4, [R8+URZ+0x4a28], R7 ;  /* 0x004a2807080075a7 */ /* 0x000e64000808017f */
[----:B-1----:R-:W-:Y:S05]  /*7be0*/  @!P4 BRA `(.L_x_95) ;  /* 0x000000100020c947 */ /* 0x002fea0003800000 */
.L_x_135:
[----:B------:R-:W-:Y:S01]  /*7bf0*/  UPRMT UR4, UR14, 0x9910, URZ ;  /* 0x000099100e047896 */ /* 0x000fe2000800003f */
[----:B-1----:R-:W-:-:S03]  /*7c00*/  @P2 IMAD.MOV.U32 R7, RZ, RZ, 0x800 ;  /* 0x00000800ff072424 */ /* 0x002fc600078e00ff */
[----:B------:R-:W-:Y:S01]  /*7c10*/  UISETP.NE.AND UP0, UPT, UR4, 0x2, UPT ;  /* 0x000000020400788c */ /* 0x000fe2000bf05270 */
[----:B------:R1:W-:Y:S05]  /*7c20*/  @P2 SYNCS.ARRIVE.TRANS64 RZ, [R8+URZ+0x4a00], R7 ;  /* 0x004a000708ff29a7 */ /* 0x0003ea000800003f */
[----:B------:R-:W-:-:S13]  /*7c30*/  PLOP3.LUT P4, PT, PT, PT, UP0, 0x80, 0x0 ;  /* 0x000000000000781c */ /* 0x000fda0003f8f008 */
[----:B-1----:R-:W-:Y:S05]  /*7c40*/  @P4 BRA `(.L_x_96) ;  /* 0x0000000000044947 */ /* 0x002fea0003800000 */
[----:B------:R-:W-:Y:S01]  /*7c50*/  BPT.TRAP 0x1 ;  /* 0x000000040000795c */ /* 0x000fe20000300000 */
.L_x_96:
[----:B------:R-:W-:Y:S05]  /*7c60*/  @P0 BRA `(.L_x_97) ;  /* 0x0000000000040947 */ /* 0x000fea0003800000 */
[----:B------:R-:W-:Y:S01]  /*7c70*/  BPT.TRAP 0x1 ;  /* 0x000000040000795c */ /* 0x000fe20000300000 */
.L_x_97:
[----:B------:R-:W-:Y:S01]  /*7c80*/  IMAD R9, R0, 0x800, R9 ;  /* 0x0000080000097824 */ /* 0x000fe200078e0209 */
[----:B------:R-:W-:Y:S01]  /*7c90*/  R2UR UR9, R8 ;  /* 0x00000000080972ca */ /* 0x000fe200000e0000 */
[----:B------:R-:W-:Y:S01]  /*7ca0*/  UIADD3 UR4, UP0, UR6, 0x1f0, URZ ;  /* 0x000001f006047890 */ /* 0x000fe2000ff1e03f */
[----:B------:R-:W-:Y:S01]  /*7cb0*/  R2UR UR12, R3 ;  /* 0x00000000030c72ca */ /* 0x000fe200000e0000 */
[----:B------:R-:W-:Y:S01]  /*7cc0*/  UMOV UR16, 0x0 ;  /* 0x0000000000107882 */ /* 0x000fe20000000000 */
[----:B------:R-:W-:Y:S01]  /*7cd0*/  R2UR UR8, R9 ;  /* 0x00000000090872ca */ /* 0x000fe200000e0000 */
[----:B------:R-:W-:Y:S01]  /*7ce0*/  UIADD3.X UR5, URZ, UR7, URZ, UP0, !UPT ;  /* 0x000000073f057290 */ /* 0x000fe200087fe43f */
[----:B------:R-:W-:Y:S01]  /*7cf0*/  R2UR UR13, R2 ;  /* 0x00000000020d72ca */ /* 0x000fe200000e0000 */
[----:B------:R-:W-:Y:S01]  /*7d00*/  UMOV UR17, 0x10000000 ;  /* 0x1000000000117882 */ /* 0x000fe20000000000 */
[----:B------:R-:W-:Y:S01]  /*7d10*/  UMOV UR10, URZ ;  /* 0x0000003f000a7c82 */ /* 0x000fe20008000000 */
[----:B------:R-:W-:Y:S01]  /*7d20*/  UMOV UR11, URZ ;  /* 0x0000003f000b7c82 */ /* 0x000fe20008000000 */
[----:B------:R-:W-:-:S03]  /*7d30*/  VIADD R0, R0, 0x1 ;  /* 0x0000000100007836 */ /* 0x000fc60000000000 */
[----:B------:R-:W-:Y:S02]  /*7d40*/  UIADD3 UR9, UR9, 0x4a00, URZ ;  /* 0x00004a0009097890 */ /* 0x000fe4000fffe03f */
[C---:B------:R-:W-:Y:S02]  /*7d50*/  ISETP.NE.AND P4, PT, R0.reuse, 0x5, PT ;  /* 0x000000050000780c */ /* 0x040fe40003f85270 */
[----:B------:R-:W-:Y:S02]  /*7d60*/  UIADD3 UR8, UR8, 0x1000, URZ ;  /* 0x0000100008087890 */ /* 0x000fe4000fffe03f */
[----:B------:R-:W-:Y:S02]  /*7d70*/  SEL R7, RZ, 0x1, P4 ;  /* 0x00000001ff077807 */ /* 0x000fe40002000000 */
[----:B------:R-:W-:Y:S02]  /*7d80*/  SEL R0, R0, RZ, P4 ;  /* 0x000000ff00007207 */ /* 0x000fe40002000000 */
[----:B------:R-:W-:-:S03]  /*7d90*/  LOP3.LUT R4, R4, R7, RZ, 0x3c, !PT ;  /* 0x0000000704047212 */ /* 0x000fc600078e3cff */
[----:B------:R1:W-:Y:S02]  /*7da0*/  UTMALDG.4D [UR8], [UR4], desc[UR16] ;  /* 0x00001008040075b4 */ /* 0x0003e40008019000 */
[----:B-1----:R-:W-:Y:S02]  /*7db0*/  NOP ;  /* 0x0000000000007918 */ /* 0x002fe40000000000 */
.L_x_94:
[----:B------:R-:W-:Y:S05]  /*7dc0*/  BSYNC B1 ;  /* 0x0000000000017941 */ /* 0x000fea0003800000 */
.L_x_93:
        /* <DEDUP_REMOVED lines=10> */
.L_x_99:
[----:B------:R-:W-:Y:S05]  /*7e70*/  BSYNC B1 ;  /* 0x0000000000017941 */ /* 0x000fea0003800000 */
.L_x_98:
[----:B------:R-:W-:Y:S01]  /*7e80*/  BSSY B1, `(.L_x_101) ;  /* 0x0000028000017945 */ /* 0x000fe20003800000 */
[----:B------:R-:W-:-:S03]  /*7e90*/  IMAD.MOV.U32 R9, RZ, RZ, RZ ;  /* 0x000000ffff097224 */ /* 0x000fc600078e00ff */
[----:B------:R-:W-:Y:S05]  /*7ea0*/  @!P3 BRA `(.L_x_102) ;  /* 0x000000000094b947 */ /* 0x000fea0003800000 */
[----:B-1----:R-:W1:Y:S01]  /*7eb0*/  S2R R8, SR_CgaCtaId ;  /* 0x0000000000087919 */ /* 0x002e620000008800 */
[----:B------:R-:W-:-:S04]  /*7ec0*/  MOV R5, 0x400 ;  /* 0x0000040000057802 */ /* 0x000fc80000000f00 */
[----:B-1----:R-:W-:Y:S02]  /*7ed0*/  LEA R5, R8, R5, 0x18 ;  /* 0x0000000508057211 */ /* 0x002fe400078ec0ff */
[----:B------:R-:W-:-:S03]  /*7ee0*/  SHF.L.U32 R8, R4, 0x1f, RZ ;  /* 0x0000001f04087819 */ /* 0x000fc600000006ff */
[----:B------:R-:W-:-:S04]  /*7ef0*/  IMAD R7, R0, 0x8, R5 ;  /* 0x0000000800077824 */ /* 0x000fc800078e0205 */
[----:B------:R-:W1:Y:S02]  /*7f00*/  SYNCS.PHASECHK.TRANS64.TRYWAIT P3, [R7+URZ+0x4a28], R8 ;  /* 0x004a2808070075a7 */ /* 0x000e64000806017f */
[----:B-1----:R-:W-:Y:S05]  /*7f10*/  @!P3 BRA `(.L_x_103) ;  /* 0x0000000c007cb947 */ /* 0x002fea0003800000 */
.L_x_136:
[----:B------:R-:W-:Y:S01]  /*7f20*/  UPRMT UR4, UR14, 0x9910, URZ ;  /* 0x000099100e047896 */ /* 0x000fe2000800003f */
[----:B-1----:R-:W-:-:S03]  /*7f30*/  @P2 IMAD.MOV.U32 R8, RZ, RZ, 0x800 ;  /* 0x00000800ff082424 */ /* 0x002fc600078e00ff */
[----:B------:R-:W-:Y:S01]  /*7f40*/  UISETP.NE.AND UP0, UPT, UR4, 0x2, UPT ;  /* 0x000000020400788c */ /* 0x000fe2000bf05270 */
[----:B------:R1:W-:Y:S05]  /*7f50*/  @P2 SYNCS.ARRIVE.TRANS64 RZ, [R7+URZ+0x4a00], R8 ;  /* 0x004a000807ff29a7 */ /* 0x0003ea000800003f */
[----:B------:R-:W-:-:S13]  /*7f60*/  PLOP3.LUT P3, PT, PT, PT, UP0, 0x80, 0x0 ;  /* 0x000000000000781c */ /* 0x000fda0003f6f008 */
[----:B-1----:R-:W-:Y:S05]  /*7f70*/  @P3 BRA `(.L_x_104) ;  /* 0x0000000000043947 */ /* 0x002fea0003800000 */
[----:B------:R-:W-:Y:S01]  /*7f80*/  BPT.TRAP 0x1 ;  /* 0x000000040000795c */ /* 0x000fe20000300000 */
.L_x_104:
[----:B------:R-:W-:Y:S05]  /*7f90*/  @P0 BRA `(.L_x_105) ;  /* 0x0000000000040947 */ /* 0x000fea0003800000 */
[----:B------:R-:W-:Y:S01]  /*7fa0*/  BPT.TRAP 0x1 ;  /* 0x000000040000795c */ /* 0x000fe20000300000 */
.L_x_105:
        /* <DEDUP_REMOVED lines=11> */
[----:B------:R-:W-:-:S02]  /*8060*/  VIADD R0, R0, 0x1 ;  /* 0x0000000100007836 */ /* 0x000fc40000000000 */
[----:B------:R-:W-:Y:S01]  /*8070*/  IMAD.MOV.U32 R9, RZ, RZ, 0x1 ;  /* 0x00000001ff097424 */ /* 0x000fe200078e00ff */
[----:B------:R-:W-:Y:S02]  /*8080*/  UIADD3 UR9, UR9, 0x4a00, URZ ;  /* 0x00004a0009097890 */ /* 0x000fe4000fffe03f */
[C---:B------:R-:W-:Y:S02]  /*8090*/  ISETP.NE.AND P3, PT, R0.reuse, 0x5, PT ;  /* 0x000000050000780c */ /* 0x040fe40003f65270 */
[----:B------:R-:W-:Y:S02]  /*80a0*/  UIADD3 UR8, UR8, 0x1000, URZ ;  /* 0x0000100008087890 */ /* 0x000fe4000fffe03f */
[----:B------:R-:W-:Y:S02]  /*80b0*/  SEL R5, RZ, 0x1, P3 ;  /* 0x00000001ff057807 */ /* 0x000fe40001800000 */
[----:B------:R-:W-:Y:S02]  /*80c0*/  SEL R0, R0, RZ, P3 ;  /* 0x000000ff00007207 */ /* 0x000fe40001800000 */
[----:B------:R-:W-:-:S03]  /*80d0*/  LOP3.LUT R4, R4, R5, RZ, 0x3c, !PT ;  /* 0x0000000504047212 */ /* 0x000fc600078e3cff */
[----:B------:R2:W-:Y:S02]  /*80e0*/  UTMALDG.4D [UR8], [UR4], desc[UR16] ;  /* 0x00001008040075b4 */ /* 0x0005e40008019000 */
[----:B--2---:R-:W-:Y:S02]  /*80f0*/  NOP ;  /* 0x0000000000007918 */ /* 0x004fe40000000000 */
.L_x_102:
[----:B------:R-:W-:Y:S05]  /*8100*/  BSYNC B1 ;  /* 0x0000000000017941 */ /* 0x000fea0003800000 */
.L_x_101:
[----:B------:R-:W-:Y:S01]  /*8110*/  ISETP.GE.AND P3, PT, R6, 0x2, PT ;  /* 0x000000020600780c */ /* 0x000fe20003f66270 */
[----:B------:R-:W-:-:S12]  /*8120*/  BSSY B1, `(.L_x_106) ;  /* 0x0000058000017945 */ /* 0x000fd80003800000 */
[----:B------:R-:W-:Y:S05]  /*8130*/  @!P3 BRA `(.L_x_107) ;  /* 0x000000040058b947 */ /* 0x000fea0003800000 */
[----:B------:R-:W-:-:S07]  /*8140*/  IMAD.SHL.U32 R6, R6, 0x2, RZ ;  /* 0x0000000206067824 */ /* 0x000fce00078e00ff */
.L_x_118:
[----:B------:R-:W-:Y:S04]  /*8150*/  BSSY B2, `(.L_x_108) ;  /* 0x0000027000027945 */ /* 0x000fe80003800000 */
[----:B------:R-:W-:Y:S05]  /*8160*/  @!P6 BRA `(.L_x_109) ;  /* 0x000000000094e947 */ /* 0x000fea0003800000 */
[----:B-1----:R-:W1:Y:S01]  /*8170*/  S2R R8, SR_CgaCtaId ;  /* 0x0000000000087919 */ /* 0x002e620000008800 */
[----:B------:R-:W-:-:S04]  /*8180*/  MOV R5, 0x400 ;  /* 0x0000040000057802 */ /* 0x000fc80000000f00 */
[----:B-1----:R-:W-:Y:S02]  /*8190*/  LEA R5, R8, R5, 0x18 ;  /* 0x0000000508057211 */ /* 0x002fe400078ec0ff */
[----:B------:R-:W-:Y:S02]  /*81a0*/  SHF.L.U32 R8, R4, 0x1f, RZ ;  /* 0x0000001f04087819 */ /* 0x000fe400000006ff */
[----:B------:R-:W-:-:S04]  /*81b0*/  LEA R7, R0, R5, 0x3 ;  /* 0x0000000500077211 */ /* 0x000fc800078e18ff */
[----:B------:R-:W1:Y:S02]  /*81c0*/  SYNCS.PHASECHK.TRANS64.TRYWAIT P3, [R7+URZ+0x4a28], R8 ;  /* 0x004a2808070075a7 */ /* 0x000e64000806017f */
[----:B-1----:R-:W-:Y:S05]  /*81d0*/  @!P3 BRA `(.L_x_110) ;  /* 0x0000000800e0b947 */ /* 0x002fea0003800000 */
.L_x_137:
[----:B------:R-:W-:Y:S01]  /*81e0*/  UPRMT UR4, UR14, 0x9910, URZ ;  /* 0x000099100e047896 */ /* 0x000fe2000800003f */
[----:B-1----:R-:W-:-:S03]  /*81f0*/  @P2 IMAD.MOV.U32 R8, RZ, RZ, 0x800 ;  /* 0x00000800ff082424 */ /* 0x002fc600078e00ff */
[----:B------:R-:W-:Y:S01]  /*8200*/  UISETP.NE.AND UP0, UPT, UR4, 0x2, UPT ;  /* 0x000000020400788c */ /* 0x000fe2000bf05270 */
[----:B------:R1:W-:Y:S05]  /*8210*/  @P2 SYNCS.ARRIVE.TRANS64 RZ, [R7+URZ+0x4a00], R8 ;  /* 0x004a000807ff29a7 */ /* 0x0003ea000800003f */
[----:B------:R-:W-:-:S13]  /*8220*/  PLOP3.LUT P3, PT, PT, PT, UP0, 0x80, 0x0 ;  /* 0x000000000000781c */ /* 0x000fda0003f6f008 */
[----:B-1----:R-:W-:Y:S05]  /*8230*/  @P3 BRA `(.L_x_111) ;  /* 0x0000000000043947 */ /* 0x002fea0003800000 */
[----:B------:R-:W-:Y:S01]  /*8240*/  BPT.TRAP 0x1 ;  /* 0x000000040000795c */ /* 0x000fe20000300000 */
.L_x_111:
[----:B------:R-:W-:Y:S05]  /*8250*/  @P0 BRA `(.L_x_112) ;  /* 0x0000000000040947 */ /* 0x000fea0003800000 */
[----:B------:R-:W-:Y:S01]  /*8260*/  BPT.TRAP 0x1 ;  /* 0x000000040000795c */ /* 0x000fe20000300000 */
.L_x_112:
        /* <DEDUP_REMOVED lines=9> */
[----:B------:R-:W-:Y:S01]  /*8300*/  R2UR UR13, R2 ;  /* 0x00000000020d72ca */ /* 0x000fe200000e0000 */
[----:B------:R-:W-:Y:S01]  /*8310*/  UMOV UR10, URZ ;  /* 0x0000003f000a7c82 */ /* 0x000fe20008000000 */
[----:B------:R-:W-:-:S03]  /*8320*/  VIADD R0, R0, 0x1 ;  /* 0x0000000100007836 */ /* 0x000fc60000000000 */
[----:B------:R-:W-:Y:S02]  /*8330*/  UIADD3 UR9, UR9, 0x4a00, URZ ;  /* 0x00004a0009097890 */ /* 0x000fe4000fffe03f */
[----:B------:R-:W-:Y:S01]  /*8340*/  USHF.L.U32 UR11, UR11, 0x6, URZ ;  /* 0x000000060b0b7899 */ /* 0x000fe2000800063f */
[----:B------:R-:W-:Y:S01]  /*8350*/  ISETP.NE.AND P3, PT, R0, 0x5, PT ;  /* 0x000000050000780c */ /* 0x000fe20003f65270 */
[----:B------:R-:W-:-:S03]  /*8360*/  UIADD3 UR8, UR8, 0x1000, URZ ;  /* 0x0000100008087890 */ /* 0x000fc6000fffe03f */
[----:B------:R-:W-:Y:S02]  /*8370*/  SEL R5, RZ, 0x1, P3 ;  /* 0x00000001ff057807 */ /* 0x000fe40001800000 */
[----:B------:R-:W-:Y:S02]  /*8380*/  SEL R0, R0, RZ, P3 ;  /* 0x000000ff00007207 */ /* 0x000fe40001800000 */
[----:B------:R-:W-:Y:S02]  /*8390*/  LOP3.LUT R4, R4, R5, RZ, 0x3c, !PT ;  /* 0x0000000504047212 */ /* 0x000fe400078e3cff */
[----:B------:R2:W-:Y:S02]  /*83a0*/  UTMALDG.4D [UR8], [UR4], desc[UR16] ;  /* 0x00001008040075b4 */ /* 0x0005e40008019000 */
[----:B--2---:R-:W-:-:S03]  /*83b0*/  NOP ;  /* 0x0000000000007918 */ /* 0x004fc60000000000 */
.L_x_109:
[----:B------:R-:W-:Y:S05]  /*83c0*/  BSYNC B2 ;  /* 0x0000000000027941 */ /* 0x000fea0003800000 */
.L_x_108:
[----:B------:R-:W-:Y:S01]  /*83d0*/  ISETP.LT.OR P3, PT, R6, 0x4, !P6 ;  /* 0x000000040600780c */ /* 0x000fe20007761670 */
[----:B------:R-:W-:-:S12]  /*83e0*/  BSSY B2, `(.L_x_113) ;  /* 0x0000028000027945 */ /* 0x000fd80003800000 */
[----:B------:R-:W-:Y:S05]  /*83f0*/  @P3 BRA `(.L_x_114) ;  /* 0x0000000000983947 */ /* 0x000fea0003800000 */
[----:B-1----:R-:W1:Y:S01]  /*8400*/  S2R R8, SR_CgaCtaId ;  /* 0x0000000000087919 */ /* 0x002e620000008800 */
[----:B------:R-:W-:-:S04]  /*8410*/  MOV R5, 0x400 ;  /* 0x0000040000057802 */ /* 0x000fc80000000f00 */
[----:B-1----:R-:W-:Y:S02]  /*8420*/  LEA R5, R8, R5, 0x18 ;  /* 0x0000000508057211 */ /* 0x002fe400078ec0ff */
[----:B------:R-:W-:-:S03]  /*8430*/  SHF.L.U32 R8, R4, 0x1f, RZ ;  /* 0x0000001f04087819 */ /* 0x000fc600000006ff */
[----:B------:R-:W-:-:S04]  /*8440*/  IMAD R7, R0, 0x8, R5 ;  /* 0x0000000800077824 */ /* 0x000fc800078e0205 */
[----:B------:R-:W1:Y:S02]  /*8450*/  SYNCS.PHASECHK.TRANS64.TRYWAIT P3, [R7+URZ+0x4a28], R8 ;  /* 0x004a2808070075a7 */ /* 0x000e64000806017f */
[----:B-1----:R-:W-:Y:S05]  /*8460*/  @!P3 BRA `(.L_x_115) ;  /* 0x000000080050b947 */ /* 0x002fea0003800000 */
.L_x_138:
[----:B------:R-:W-:Y:S01]  /*8470*/  UPRMT UR4, UR14, 0x9910, URZ ;  /* 0x000099100e047896 */ /* 0x000fe2000800003f */
[----:B-1----:R-:W-:-:S03]  /*8480*/  @P1 IMAD.MOV.U32 R8, RZ, RZ, 0x800 ;  /* 0x00000800ff081424 */ /* 0x002fc600078e00ff */
[----:B------:R-:W-:Y:S01]  /*8490*/  UISETP.NE.AND UP0, UPT, UR4, 0x2, UPT ;  /* 0x000000020400788c */ /* 0x000fe2000bf05270 */
[----:B------:R1:W-:Y:S05]  /*84a0*/  @P1 SYNCS.ARRIVE.TRANS64 RZ, [R7+URZ+0x4a00], R8 ;  /* 0x004a000807ff19a7 */ /* 0x0003ea000800003f */
[----:B------:R-:W-:-:S13]  /*84b0*/  PLOP3.LUT P3, PT, PT, PT, UP0, 0x80, 0x0 ;  /* 0x000000000000781c */ /* 0x000fda0003f6f008 */
[----:B-1----:R-:W-:Y:S05]  /*84c0*/  @P3 BRA `(.L_x_116) ;  /* 0x0000000000043947 */ /* 0x002fea0003800000 */
[----:B------:R-:W-:Y:S01]  /*84d0*/  BPT.TRAP 0x1 ;  /* 0x000000040000795c */ /* 0x000fe20000300000 */
.L_x_116:
[----:B------:R-:W-:Y:S05]  /*84e0*/  @P0 BRA `(.L_x_117) ;  /* 0x0000000000040947 */ /* 0x000fea0003800000 */
[----:B------:R-:W-:Y:S01]  /*84f0*/  BPT.TRAP 0x1 ;  /* 0x000000040000795c */ /* 0x000fe20000300000 */
.L_x_117:
        /* <DEDUP_REMOVED lines=11> */
[----:B------:R-:W-:-:S02]  /*85b0*/  VIADD R0, R0, 0x1 ;  /* 0x0000000100007836 */ /* 0x000fc40000000000 */
[----:B------:R-:W-:Y:S01]  /*85c0*/  VIADD R9, R9, 0x1 ;  /* 0x0000000109097836 */ /* 0x000fe20000000000 */
        /* <DEDUP_REMOVED lines=9> */
.L_x_114:
[----:B------:R-:W-:Y:S05]  /*8660*/  BSYNC B2 ;  /* 0x0000000000027941 */ /* 0x000fea0003800000 */
.L_x_113:
[C---:B------:R-:W-:Y:S01]  /*8670*/  ISETP.GT.AND P3, PT, R6.reuse, 0x4, PT ;  /* 0x000000040600780c */ /* 0x040fe20003f64270 */
[----:B------:R-:W-:-:S12]  /*8680*/  VIADD R6, R6, 0xfffffffe ;  /* 0xfffffffe06067836 */ /* 0x000fd80000000000 */
[----:B------:R-:W-:Y:S05]  /*8690*/  @P3 BRA `(.L_x_118) ;  /* 0xfffffff800ac3947 */ /* 0x000fea000383ffff */
.L_x_107:
[----:B------:R-:W-:Y:S05]  /*86a0*/  BSYNC B1 ;  /* 0x0000000000017941 */ /* 0x000fea0003800000 */
.L_x_106:
[----:B------:R-:W-:Y:S01]  /*86b0*/  VIADD R17, R17, UR15 ;  /* 0x0000000f11117c36 */ /* 0x000fe20008000000 */
[----:B------:R-:W-:Y:S01]  /*86c0*/  ULDC UR4, c[0x0][0xa00] ;  /* 0x0002800000047ab9 */ /* 0x000fe20000000800 */
[----:B-1----:R-:W-:-:S03]  /*86d0*/  PRMT R5, RZ, 0x7610, R5 ;  /* 0x00007610ff057816 */ /* 0x002fc60000000005 */
[----:B------:R-:W-:-:S13]  /*86e0*/  ISETP.GE.AND P3, PT, R17, UR4, PT ;  /* 0x0000000411007c0c */ /* 0x000fda000bf66270 */
[----:B------:R-:W-:Y:S05]  /*86f0*/  @!P3 BRA `(.L_x_119) ;  /* 0xfffffff0007cb947 */ /* 0x000fea000383ffff */
[----:B------:R-:W-:Y:S05]  /*8700*/  BSYNC B0 ;  /* 0x0000000000007941 */ /* 0x000fea0003800000 */
.L_x_91:
[----:B------:R-:W-:Y:S05]  /*8710*/  EXIT ;  /* 0x000000000000794d */ /* 0x000fea0003800000 */
.L_x_17:
[----:B-1----:R-:W-:-:S04]  /*8720*/  IMAD.U32 R4, RZ, RZ, UR4 ;  /* 0x00000004ff047e24 */ /* 0x002fc8000f8e00ff */
[----:B------:R1:W2:Y:S03]  /*8730*/  SYNCS.PHASECHK.TRANS64.TRYWAIT P1, [R4+URZ+0x4a50], R3 ;  /* 0x004a5003040075a7 */ /* 0x0002a6000802017f */
[----:B--2---:R-:W-:Y:S05]  /*8740*/  @!P1 NANOSLEEP.SYNCS 0x989680 ;  /* 0x009896800000995d */ /* 0x004fea0003900000 */
[----:B------:R-:W2:Y:S02]  /*8750*/  @!P1 SYNCS.PHASECHK.TRANS64 P1, [R4+URZ+0x4a50], R3 ;  /* 0x004a5003040095a7 */ /* 0x000ea4000802007f */
[----:B--2---:R-:W-:Y:S05]  /*8760*/  @!P1 BRA `(.L_x_17) ;  /* 0xfffffffc00ec9947 */ /* 0x004fea000383ffff */
[----:B------:R-:W-:Y:S05]  /*8770*/  BRA `(.L_x_120) ;  /* 0xffffff8c00147947 */ /* 0x000fea000383ffff */
.L_x_19:
[----:B-1----:R-:W-:-:S04]  /*8780*/  IMAD.U32 R6, RZ, RZ, UR11 ;  /* 0x0000000bff067e24 */ /* 0x002fc8000f8e00ff */
[----:B------:R1:W2:Y:S03]  /*8790*/  SYNCS.PHASECHK.TRANS64.TRYWAIT P1, [R6+URZ+0x4a00], R3 ;  /* 0x004a0003060075a7 */ /* 0x0002a6000802017f */
[----:B--2---:R-:W-:Y:S05]  /*87a0*/  @!P1 NANOSLEEP.SYNCS 0x989680 ;  /* 0x009896800000995d */ /* 0x004fea0003900000 */
[----:B------:R-:W2:Y:S02]  /*87b0*/  @!P1 SYNCS.PHASECHK.TRANS64 P1, [R6+URZ+0x4a00], R3 ;  /* 0x004a0003060095a7 */ /* 0x000ea4000802007f */
[----:B--2---:R-:W-:Y:S05]  /*87c0*/  @!P1 BRA `(.L_x_19) ;  /* 0xfffffffc00ec9947 */ /* 0x004fea000383ffff */
[----:B------:R-:W-:Y:S05]  /*87d0*/  BRA `(.L_x_121) ;  /* 0xffffff8c00287947 */ /* 0x000fea000383ffff */
.L_x_20:
[----:B-1----:R-:W-:-:S04]  /*87e0*/  IMAD.U32 R3, RZ, RZ, UR9 ;  /* 0x00000009ff037e24 */ /* 0x002fc8000f8e00ff */
[----:B------:R1:W2:Y:S03]  /*87f0*/  SYNCS.PHASECHK.TRANS64.TRYWAIT P1, [R3+URZ+-0x8], R4 ;  /* 0xfffff804030075a7 */ /* 0x0002a6000802017f */
[----:B--2---:R-:W-:Y:S05]  /*8800*/  @!P1 NANOSLEEP.SYNCS 0x989680 ;  /* 0x009896800000995d */ /* 0x004fea0003900000 */
[----:B------:R-:W2:Y:S02]  /*8810*/  @!P1 SYNCS.PHASECHK.TRANS64 P1, [R3+URZ+-0x8], R4 ;  /* 0xfffff804030095a7 */ /* 0x000ea4000802007f */
[----:B--2---:R-:W-:Y:S05]  /*8820*/  @!P1 BRA `(.L_x_20) ;  /* 0xfffffffc00ec9947 */ /* 0x004fea000383ffff */
[----:B------:R-:W-:Y:S05]  /*8830*/  BRA `(.L_x_122) ;  /* 0xffffff8c00187947 */ /* 0x000fea000383ffff */
.L_x_22:
[----:B-1----:R-:W-:-:S04]  /*8840*/  IMAD.U32 R8, RZ, RZ, UR6 ;  /* 0x00000006ff087e24 */ /* 0x002fc8000f8e00ff */
[----:B------:R1:W2:Y:S03]  /*8850*/  SYNCS.PHASECHK.TRANS64.TRYWAIT P1, [R8+URZ+0x4a00], R7 ;  /* 0x004a0007080075a7 */ /* 0x0002a6000802017f */
[----:B--2---:R-:W-:Y:S05]  /*8860*/  @!P1 NANOSLEEP.SYNCS 0x989680 ;  /* 0x009896800000995d */ /* 0x004fea0003900000 */
[----:B------:R-:W2:Y:S02]  /*8870*/  @!P1 SYNCS.PHASECHK.TRANS64 P1, [R8+URZ+0x4a00], R7 ;  /* 0x004a0007080095a7 */ /* 0x000ea4000802007f */
[----:B--2---:R-:W-:Y:S05]  /*8880*/  @!P1 BRA `(.L_x_22) ;  /* 0xfffffffc00ec9947 */ /* 0x004fea000383ffff */
[----:B------:R-:W-:Y:S05]  /*8890*/  BRA `(.L_x_123) ;  /* 0xffffffa000487947 */ /* 0x000fea000383ffff */
.L_x_27:
[----:B-1----:R-:W-:-:S04]  /*88a0*/  IMAD.U32 R13, RZ, RZ, UR6 ;  /* 0x00000006ff0d7e24 */ /* 0x002fc8000f8e00ff */
[----:B------:R1:W2:Y:S03]  /*88b0*/  SYNCS.PHASECHK.TRANS64.TRYWAIT P2, [R13+URZ+0x4a00], R0 ;  /* 0x004a00000d0075a7 */ /* 0x0002a6000804017f */
[----:B--2---:R-:W-:Y:S05]  /*88c0*/  @!P2 NANOSLEEP.SYNCS 0x989680 ;  /* 0x009896800000a95d */ /* 0x004fea0003900000 */
[----:B------:R-:W2:Y:S02]  /*88d0*/  @!P2 SYNCS.PHASECHK.TRANS64 P2, [R13+URZ+0x4a00], R0 ;  /* 0x004a00000d00a5a7 */ /* 0x000ea4000804007f */
[----:B--2---:R-:W-:Y:S05]  /*88e0*/  @!P2 BRA `(.L_x_27) ;  /* 0xfffffffc00eca947 */ /* 0x004fea000383ffff */
[----:B------:R-:W-:Y:S05]  /*88f0*/  BRA `(.L_x_124) ;  /* 0xffffffa000fc7947 */ /* 0x000fea000383ffff */
.L_x_31:
[----:B-1----:R-:W-:-:S04]  /*8900*/  IMAD.U32 R0, RZ, RZ, UR6 ;  /* 0x00000006ff007e24 */ /* 0x002fc8000f8e00ff */
[----:B------:R1:W2:Y:S03]  /*8910*/  SYNCS.PHASECHK.TRANS64.TRYWAIT P2, [R0+URZ+0x4a00], R53 ;  /* 0x004a0035000075a7 */ /* 0x0002a6000804017f */
[----:B--2---:R-:W-:Y:S05]  /*8920*/  @!P2 NANOSLEEP.SYNCS 0x989680 ;  /* 0x009896800000a95d */ /* 0x004fea0003900000 */
[----:B------:R-:W2:Y:S02]  /*8930*/  @!P2 SYNCS.PHASECHK.TRANS64 P2, [R0+URZ+0x4a00], R53 ;  /* 0x004a00350000a5a7 */ /* 0x000ea4000804007f */
[----:B--2---:R-:W-:Y:S05]  /*8940*/  @!P2 BRA `(.L_x_31) ;  /* 0xfffffffc00eca947 */ /* 0x004fea000383ffff */
[----:B------:R-:W-:Y:S05]  /*8950*/  BRA `(.L_x_30) ;  /* 0xffffffb400787947 */ /* 0x000fea000383ffff */
.L_x_39:
[----:B-1----:R-:W-:-:S04]  /*8960*/  IMAD.U32 R11, RZ, RZ, UR6 ;  /* 0x00000006ff0b7e24 */ /* 0x002fc8000f8e00ff */
[----:B------:R1:W2:Y:S03]  /*8970*/  SYNCS.PHASECHK.TRANS64.TRYWAIT P2, [R11+URZ+0x4a00], R4 ;  /* 0x004a00040b0075a7 */ /* 0x0002a6000804017f */
[----:B--2---:R-:W-:Y:S05]  /*8980*/  @!P2 NANOSLEEP.SYNCS 0x989680 ;  /* 0x009896800000a95d */ /* 0x004fea0003900000 */
[----:B------:R-:W2:Y:S02]  /*8990*/  @!P2 SYNCS.PHASECHK.TRANS64 P2, [R11+URZ+0x4a00], R4 ;  /* 0x004a00040b00a5a7 */ /* 0x000ea4000804007f */
[----:B--2---:R-:W-:Y:S05]  /*89a0*/  @!P2 BRA `(.L_x_39) ;  /* 0xfffffffc00eca947 */ /* 0x004fea000383ffff */
[----:B------:R-:W-:Y:S05]  /*89b0*/  BRA `(.L_x_125) ;  /* 0xffffffb8006c7947 */ /* 0x000fea000383ffff */
.L_x_43:
[----:B-1----:R-:W-:-:S04]  /*89c0*/  IMAD.U32 R8, RZ, RZ, UR6 ;  /* 0x00000006ff087e24 */ /* 0x002fc8000f8e00ff */
[----:B------:R1:W2:Y:S03]  /*89d0*/  SYNCS.PHASECHK.TRANS64.TRYWAIT P2, [R8+URZ+0x4a00], R67 ;  /* 0x004a0043080075a7 */ /* 0x0002a6000804017f */
[----:B--2---:R-:W-:Y:S05]  /*89e0*/  @!P2 NANOSLEEP.SYNCS 0x989680 ;  /* 0x009896800000a95d */ /* 0x004fea0003900000 */
[----:B------:R-:W2:Y:S02]  /*89f0*/  @!P2 SYNCS.PHASECHK.TRANS64 P2, [R8+URZ+0x4a00], R67 ;  /* 0x004a00430800a5a7 */ /* 0x000ea4000804007f */
[----:B--2---:R-:W-:Y:S05]  /*8a00*/  @!P2 BRA `(.L_x_43) ;  /* 0xfffffffc00eca947 */ /* 0x004fea000383ffff */
[----:B------:R-:W-:Y:S05]  /*8a10*/  BRA `(.L_x_42) ;  /* 0xffffffd0002c7947 */ /* 0x000fea000383ffff */
.L_x_63:
[----:B-1----:R-:W-:-:S04]  /*8a20*/  IMAD.U32 R3, RZ, RZ, UR9 ;  /* 0x00000009ff037e24 */ /* 0x002fc8000f8e00ff */
[----:B------:R1:W2:Y:S03]  /*8a30*/  SYNCS.PHASECHK.TRANS64.TRYWAIT P1, [R3+URZ+0x8], R0 ;  /* 0x00000800030075a7 */ /* 0x0002a6000802017f */
[----:B--2---:R-:W-:Y:S05]  /*8a40*/  @!P1 NANOSLEEP.SYNCS 0x989680 ;  /* 0x009896800000995d */ /* 0x004fea0003900000 */
[----:B------:R-:W2:Y:S02]  /*8a50*/  @!P1 SYNCS.PHASECHK.TRANS64 P1, [R3+URZ+0x8], R0 ;  /* 0x00000800030095a7 */ /* 0x000ea4000802007f */
[----:B--2---:R-:W-:Y:S05]  /*8a60*/  @!P1 BRA `(.L_x_63) ;  /* 0xfffffffc00ec9947 */ /* 0x004fea000383ffff */
[----:B------:R-:W-:Y:S05]  /*8a70*/  BRA `(.L_x_126) ;  /* 0xffffffd8009c7947 */ /* 0x000fea000383ffff */
.L_x_76:
[----:B------:R-:W-:Y:S01]  /*8a80*/  BSSY B1, `(.L_x_127) ;  /* 0x0000006000017945 */ /* 0x000fe20003800000 */
[----:B------:R-:W-:-:S07]  /*8a90*/  IMAD.MOV.U32 R15, RZ, RZ, -0x1 ;  /* 0xffffffffff0f7424 */ /* 0x000fce00078e00ff */
[----:B------:R-:W-:Y:S05]  /*8aa0*/  WARPSYNC.COLLECTIVE R15, `(.L_x_128) ;  /* 0x000000000f0c7348 */ /* 0x000fea0003c00000 */
[----:B------:R-:W-:Y:S02]  /*8ab0*/  ELECT P6, UR62, PT ;  /* 0x00000000003e782f */ /* 0x000fe400038c0000 */
[----:B------:R-:W-:Y:S01]  /*8ac0*/  MOV R14, UR62 ;  /* 0x0000003e000e7c02 */ /* 0x000fe20008000f00 */
[----:B------:R-:W-:Y:S10]  /*8ad0*/  ENDCOLLECTIVE ;  /* 0x000000000000791b */ /* 0x000ff40003800000 */
.L_x_128:
[----:B------:R-:W-:Y:S05]  /*8ae0*/  BSYNC B1 ;  /* 0x0000000000017941 */ /* 0x000fea0003800000 */
.L_x_127:
[----:B------:R-:W-:Y:S05]  /*8af0*/  BRA `(.L_x_129) ;  /* 0xffffffe400b47947 */ /* 0x000fea000383ffff */
.L_x_79:
[----:B-1----:R1:W2:Y:S02]  /*8b00*/  SYNCS.PHASECHK.TRANS64.TRYWAIT P2, [R7+URZ+0x4a60], R6 ;  /* 0x004a6006070075a7 */ /* 0x0022a4000804017f */
[----:B--2---:R-:W-:Y:S05]  /*8b10*/  @!P2 NANOSLEEP.SYNCS 0x989680 ;  /* 0x009896800000a95d */ /* 0x004fea0003900000 */
[----:B------:R-:W2:Y:S02]  /*8b20*/  @!P2 SYNCS.PHASECHK.TRANS64 P2, [R7+URZ+0x4a60], R6 ;  /* 0x004a60060700a5a7 */ /* 0x000ea4000804007f */
[----:B--2---:R-:W-:Y:S05]  /*8b30*/  @!P2 BRA `(.L_x_79) ;  /* 0xfffffffc00f0a947 */ /* 0x004fea000383ffff */
[----:B------:R-:W-:Y:S05]  /*8b40*/  BRA `(.L_x_130) ;  /* 0xffffffe400d47947 */ /* 0x000fea000383ffff */
.L_x_84:
[----:B-1----:R1:W2:Y:S02]  /*8b50*/  SYNCS.PHASECHK.TRANS64.TRYWAIT P2, [R7+URZ+0x4ab0], R4 ;  /* 0x004ab004070075a7 */ /* 0x0022a4000804017f */
[----:B--2---:R-:W-:Y:S05]  /*8b60*/  @!P2 NANOSLEEP.SYNCS 0x989680 ;  /* 0x009896800000a95d */ /* 0x004fea0003900000 */
[----:B------:R-:W2:Y:S02]  /*8b70*/  @!P2 SYNCS.PHASECHK.TRANS64 P2, [R7+URZ+0x4ab0], R4 ;  /* 0x004ab0040700a5a7 */ /* 0x000ea4000804007f */
[----:B--2---:R-:W-:Y:S05]  /*8b80*/  @!P2 BRA `(.L_x_84) ;  /* 0xfffffffc00f0a947 */ /* 0x004fea000383ffff */
[----:B------:R-:W-:Y:S05]  /*8b90*/  BRA `(.L_x_83) ;  /* 0xffffffe800647947 */ /* 0x000fea000383ffff */
.L_x_87:
[----:B-1----:R1:W2:Y:S02]  /*8ba0*/  SYNCS.PHASECHK.TRANS64.TRYWAIT P2, [R4+URZ+0x4a60], R9 ;  /* 0x004a6009040075a7 */ /* 0x0022a4000804017f */
[----:B--2---:R-:W-:Y:S05]  /*8bb0*/  @!P2 NANOSLEEP.SYNCS 0x989680 ;  /* 0x009896800000a95d */ /* 0x004fea0003900000 */
[----:B------:R-:W2:Y:S02]  /*8bc0*/  @!P2 SYNCS.PHASECHK.TRANS64 P2, [R4+URZ+0x4a60], R9 ;  /* 0x004a60090400a5a7 */ /* 0x000ea4000804007f */
[----:B--2---:R-:W-:Y:S05]  /*8bd0*/  @!P2 BRA `(.L_x_87) ;  /* 0xfffffffc00f0a947 */ /* 0x004fea000383ffff */
[----:B------:R-:W-:Y:S05]  /*8be0*/  BRA `(.L_x_131) ;  /* 0xffffffe800787947 */ /* 0x000fea000383ffff */
.L_x_92:
[----:B------:R-:W-:Y:S01]  /*8bf0*/  BSSY B1, `(.L_x_132) ;  /* 0x0000006000017945 */ /* 0x000fe20003800000 */
[----:B------:R-:W-:-:S07]  /*8c00*/  IMAD.MOV.U32 R15, RZ, RZ, -0x1 ;  /* 0xffffffffff0f7424 */ /* 0x000fce00078e00ff */
[----:B------:R-:W-:Y:S05]  /*8c10*/  WARPSYNC.COLLECTIVE R15, `(.L_x_133) ;  /* 0x000000000f0c7348 */ /* 0x000fea0003c00000 */
[----:B------:R-:W-:Y:S02]  /*8c20*/  ELECT P6, UR62, PT ;  /* 0x00000000003e782f */ /* 0x000fe400038c0000 */
[----:B------:R-:W-:Y:S01]  /*8c30*/  MOV R14, UR62 ;  /* 0x0000003e000e7c02 */ /* 0x000fe20008000f00 */
[----:B------:R-:W-:Y:S10]  /*8c40*/  ENDCOLLECTIVE ;  /* 0x000000000000791b */ /* 0x000ff40003800000 */
.L_x_133:
[----:B------:R-:W-:Y:S05]  /*8c50*/  BSYNC B1 ;  /* 0x0000000000017941 */ /* 0x000fea0003800000 */
.L_x_132:
[----:B------:R-:W-:Y:S05]  /*8c60*/  BRA `(.L_x_134) ;  /* 0xffffffec00b87947 */ /* 0x000fea000383ffff */
.L_x_95:
[----:B-1----:R1:W2:Y:S02]  /*8c70*/  SYNCS.PHASECHK.TRANS64.TRYWAIT P4, [R8+URZ+0x4a28], R7 ;  /* 0x004a2807080075a7 */ /* 0x0022a4000808017f */
[----:B--2---:R-:W-:Y:S05]  /*8c80*/  @!P4 NANOSLEEP.SYNCS 0x989680 ;  /* 0x009896800000c95d */ /* 0x004fea0003900000 */
[----:B------:R-:W2:Y:S02]  /*8c90*/  @!P4 SYNCS.PHASECHK.TRANS64 P4, [R8+URZ+0x4a28], R7 ;  /* 0x004a28070800c5a7 */ /* 0x000ea4000808007f */
[----:B--2---:R-:W-:Y:S05]  /*8ca0*/  @!P4 BRA `(.L_x_95) ;  /* 0xfffffffc00f0c947 */ /* 0x004fea000383ffff */
[----:B------:R-:W-:Y:S05]  /*8cb0*/  BRA `(.L_x_135) ;  /* 0xffffffec00cc7947 */ /* 0x000fea000383ffff */
.L_x_100:
[----:B-1----:R1:W2:Y:S02]  /*8cc0*/  SYNCS.PHASECHK.TRANS64.TRYWAIT P4, [R5+URZ+0x4ab0], R8 ;  /* 0x004ab008050075a7 */ /* 0x0022a4000808017f */
[----:B--2---:R-:W-:Y:S05]  /*8cd0*/  @!P4 NANOSLEEP.SYNCS 0x989680 ;  /* 0x009896800000c95d */ /* 0x004fea0003900000 */
[----:B------:R-:W2:Y:S02]  /*8ce0*/  @!P4 SYNCS.PHASECHK.TRANS64 P4, [R5+URZ+0x4ab0], R8 ;  /* 0x004ab0080500c5a7 */ /* 0x000ea4000808007f */
[----:B--2---:R-:W-:Y:S05]  /*8cf0*/  @!P4 BRA `(.L_x_100) ;  /* 0xfffffffc00f0c947 */ /* 0x004fea000383ffff */
[----:B------:R-:W-:Y:S05]  /*8d00*/  BRA `(.L_x_99) ;  /* 0xfffffff000587947 */ /* 0x000fea000383ffff */
.L_x_103:
[----:B-1----:R1:W2:Y:S02]  /*8d10*/  SYNCS.PHASECHK.TRANS64.TRYWAIT P3, [R7+URZ+0x4a28], R8 ;  /* 0x004a2808070075a7 */ /* 0x0022a4000806017f */
[----:B--2---:R-:W-:Y:S05]  /*8d20*/  @!P3 NANOSLEEP.SYNCS 0x989680 ;  /* 0x009896800000b95d */ /* 0x004fea0003900000 */
[----:B------:R-:W2:Y:S02]  /*8d30*/  @!P3 SYNCS.PHASECHK.TRANS64 P3, [R7+URZ+0x4a28], R8 ;  /* 0x004a28080700b5a7 */ /* 0x000ea4000806007f */
[----:B--2---:R-:W-:Y:S05]  /*8d40*/  @!P3 BRA `(.L_x_103) ;  /* 0xfffffffc00f0b947 */ /* 0x004fea000383ffff */
[----:B------:R-:W-:Y:S05]  /*8d50*/  BRA `(.L_x_136) ;  /* 0xfffffff000707947 */ /* 0x000fea000383ffff */
.L_x_110:
[----:B-1----:R1:W2:Y:S02]  /*8d60*/  SYNCS.PHASECHK.TRANS64.TRYWAIT P3, [R7+URZ+0x4a28], R8 ;  /* 0x004a2808070075a7 */ /* 0x0022a4000806017f */
[----:B--2---:R-:W-:Y:S05]  /*8d70*/  @!P3 NANOSLEEP.SYNCS 0x989680 ;  /* 0x009896800000b95d */ /* 0x004fea0003900000 */
[----:B------:R-:W2:Y:S02]  /*8d80*/  @!P3 SYNCS.PHASECHK.TRANS64 P3, [R7+URZ+0x4a28], R8 ;  /* 0x004a28080700b5a7 */ /* 0x000ea4000806007f */
[----:B--2---:R-:W-:Y:S05]  /*8d90*/  @!P3 BRA `(.L_x_110) ;  /* 0xfffffffc00f0b947 */ /* 0x004fea000383ffff */
[----:B------:R-:W-:Y:S05]  /*8da0*/  BRA `(.L_x_137) ;  /* 0xfffffff4000c7947 */ /* 0x000fea000383ffff */
.L_x_115:
[----:B-1----:R1:W2:Y:S02]  /*8db0*/  SYNCS.PHASECHK.TRANS64.TRYWAIT P3, [R7+URZ+0x4a28], R8 ;  /* 0x004a2808070075a7 */ /* 0x0022a4000806017f */
[----:B--2---:R-:W-:Y:S05]  /*8dc0*/  @!P3 NANOSLEEP.SYNCS 0x989680 ;  /* 0x009896800000b95d */ /* 0x004fea0003900000 */
[----:B------:R-:W2:Y:S02]  /*8dd0*/  @!P3 SYNCS.PHASECHK.TRANS64 P3, [R7+URZ+0x4a28], R8 ;  /* 0x004a28080700b5a7 */ /* 0x000ea4000806007f */
[----:B--2---:R-:W-:Y:S05]  /*8de0*/  @!P3 BRA `(.L_x_115) ;  /* 0xfffffffc00f0b947 */ /* 0x004fea000383ffff */
[----:B------:R-:W-:Y:S05]  /*8df0*/  BRA `(.L_x_138) ;  /* 0xfffffff4009c7947 */ /* 0x000fea000383ffff */
        .weak           $__internal_0_$__cuda_sm20_rcp_rn_f32_slowpath
        .type           $__internal_0_$__cuda_sm20_rcp_rn_f32_slowpath,@function
        .size           $__internal_0_$__cuda_sm20_rcp_rn_f32_slowpath,(.L_x_144 - $__internal_0_$__cuda_sm20_rcp_rn_f32_slowpath)
$__internal_0_$__cuda_sm20_rcp_rn_f32_slowpath:
[----:B------:R-:W-:Y:S01]  /*8e00*/  IMAD.SHL.U32 R0, R3, 0x2, RZ ;  /* 0x0000000203007824 */ /* 0x000fe200078e00ff */
[----:B------:R-:W-:Y:S04]  /*8e10*/  BSSY B2, `(.L_x_139) ;  /* 0x0000030000027945 */ /* 0x000fe80003800000 */
[----:B------:R-:W-:-:S04]  /*8e20*/  SHF.R.U32.HI R21, RZ, 0x18, R0 ;  /* 0x00000018ff157819 */ /* 0x000fc80000011600 */
[----:B------:R-:W-:-:S13]  /*8e30*/  ISETP.NE.U32.AND P0, PT, R21, RZ, PT ;  /* 0x000000ff1500720c */ /* 0x000fda0003f05070 */
[----:B------:R-:W-:Y:S05]  /*8e40*/  @P0 BRA `(.L_x_140) ;  /* 0x0000000000280947 */ /* 0x000fea0003800000 */
[----:B------:R-:W-:-:S05]  /*8e50*/  IMAD.SHL.U32 R0, R3, 0x2, RZ ;  /* 0x0000000203007824 */ /* 0x000fca00078e00ff */
[----:B------:R-:W-:-:S13]  /*8e60*/  ISETP.NE.AND P0, PT, R0, RZ, PT ;  /* 0x000000ff0000720c */ /* 0x000fda0003f05270 */
[----:B------:R-:W-:Y:S01]  /*8e70*/  @P0 FFMA R9, R3, 1.84467440737095516160e+19, RZ ;  /* 0x5f80000003090823 */ /* 0x000fe200000000ff */
[----:B------:R-:W-:Y:S08]  /*8e80*/  @!P0 MUFU.RCP R8, R3 ;  /* 0x0000000300088308 */ /* 0x000ff00000001000 */
[----:B------:R-:W1:Y:S02]  /*8e90*/  @P0 MUFU.RCP R0, R9 ;  /* 0x0000000900000308 */ /* 0x000e640000001000 */
[----:B-1----:R-:W-:-:S04]  /*8ea0*/  @P0 FFMA R12, R9, R0, -1 ;  /* 0xbf800000090c0423 */ /* 0x002fc80000000000 */
[----:B------:R-:W-:-:S04]  /*8eb0*/  @P0 FADD.FTZ R13, -R12, -RZ ;  /* 0x800000ff0c0d0221 */ /* 0x000fc80000010100 */
[----:B------:R-:W-:-:S04]  /*8ec0*/  @P0 FFMA R0, R0, R13, R0 ;  /* 0x0000000d00000223 */ /* 0x000fc80000000000 */
[----:B------:R-:W-:Y:S01]  /*8ed0*/  @P0 FFMA R8, R0, 1.84467440737095516160e+19, RZ ;  /* 0x5f80000000080823 */ /* 0x000fe200000000ff */
[----:B------:R-:W-:Y:S06]  /*8ee0*/  BRA `(.L_x_141) ;  /* 0x0000000000887947 */ /* 0x000fec0003800000 */
.L_x_140:
[----:B------:R-:W-:-:S05]  /*8ef0*/  VIADD R24, R21, 0xffffff03 ;  /* 0xffffff0315187836 */ /* 0x000fca0000000000 */
[----:B------:R-:W-:-:S13]  /*8f00*/  ISETP.GT.U32.AND P0, PT, R24, 0x1, PT ;  /* 0x000000011800780c */ /* 0x000fda0003f04070 */
[----:B------:R-:W-:Y:S05]  /*8f10*/  @P0 BRA `(.L_x_142) ;  /* 0x0000000000780947 */ /* 0x000fea0003800000 */
[----:B------:R-:W-:Y:S01]  /*8f20*/  LOP3.LUT R0, R3, 0x7fffff, RZ, 0xc0, !PT ;  /* 0x007fffff03007812 */ /* 0x000fe200078ec0ff */
[----:B------:R-:W-:-:S03]  /*8f30*/  IMAD.MOV.U32 R13, RZ, RZ, 0x3 ;  /* 0x00000003ff0d7424 */ /* 0x000fc600078e00ff */
[----:B------:R-:W-:Y:S02]  /*8f40*/  LOP3.LUT R0, R0, 0x3f800000, RZ, 0xfc, !PT ;  /* 0x3f80000000007812 */ /* 0x000fe400078efcff */
[----:B------:R-:W-:Y:S02]  /*8f50*/  SHF.L.U32 R13, R13, R24, RZ ;  /* 0x000000180d0d7219 */ /* 0x000fe400000006ff */
[----:B------:R-:W1:Y:S02]  /*8f60*/  MUFU.RCP R9, R0 ;  /* 0x0000000000097308 */ /* 0x000e640000001000 */
[----:B-1----:R-:W-:-:S04]  /*8f70*/  FFMA R8, R0, R9, -1 ;  /* 0xbf80000000087423 */ /* 0x002fc80000000009 */
[----:B------:R-:W-:-:S04]  /*8f80*/  FADD.FTZ R8, -R8, -RZ ;  /* 0x800000ff08087221 */ /* 0x000fc80000010100 */
[CCC-:B------:R-:W-:Y:S01]  /*8f90*/  FFMA.RM R12, R9.reuse, R8.reuse, R9.reuse ;  /* 0x00000008090c7223 */ /* 0x1c0fe20000004009 */
[----:B------:R-:W-:-:S04]  /*8fa0*/  FFMA.RP R9, R9, R8, R9 ;  /* 0x0000000809097223 */ /* 0x000fc80000008009 */
[C---:B------:R-:W-:Y:S02]  /*8fb0*/  LOP3.LUT R8, R12.reuse, 0x7fffff, RZ, 0xc0, !PT ;  /* 0x007fffff0c087812 */ /* 0x040fe400078ec0ff */
[----:B------:R-:W-:Y:S02]  /*8fc0*/  FSETP.NEU.FTZ.AND P0, PT, R12, R9, PT ;  /* 0x000000090c00720b */ /* 0x000fe40003f1d000 */
[----:B------:R-:W-:Y:S02]  /*8fd0*/  LOP3.LUT R8, R8, 0x800000, RZ, 0xfc, !PT ;  /* 0x0080000008087812 */ /* 0x000fe400078efcff */
[----:B------:R-:W-:Y:S02]  /*8fe0*/  SEL R9, RZ, 0xffffffff, !P0 ;  /* 0xffffffffff097807 */ /* 0x000fe40004000000 */
[----:B------:R-:W-:-:S03]  /*8ff0*/  LOP3.LUT R13, R13, R8, RZ, 0xc0, !PT ;  /* 0x000000080d0d7212 */ /* 0x000fc600078ec0ff */
[----:B------:R-:W-:Y:S01]  /*9000*/  IMAD.MOV R9, RZ, RZ, -R9 ;  /* 0x000000ffff097224 */ /* 0x000fe200078e0a09 */
[----:B------:R-:W-:-:S04]  /*9010*/  SHF.R.U32.HI R13, RZ, R24, R13 ;  /* 0x00000018ff0d7219 */ /* 0x000fc8000001160d */
[--C-:B------:R-:W-:Y:S01]  /*9020*/  LOP3.LUT P1, RZ, R9, R24, R8.reuse, 0xf8, !PT ;  /* 0x0000001809ff7212 */ /* 0x100fe2000782f808 */
[----:B------:R-:W-:Y:S01]  /*9030*/  VIADD R9, R21, 0xffffff04 ;  /* 0xffffff0415097836 */ /* 0x000fe20000000000 */
[C---:B------:R-:W-:Y:S02]  /*9040*/  LOP3.LUT P0, RZ, R13.reuse, 0x1, RZ, 0xc0, !PT ;  /* 0x000000010dff7812 */ /* 0x040fe4000780c0ff */
[----:B------:R-:W-:Y:S02]  /*9050*/  LOP3.LUT P2, RZ, R13, 0x2, RZ, 0xc0, !PT ;  /* 0x000000020dff7812 */ /* 0x000fe4000784c0ff */
[----:B------:R-:W-:Y:S02]  /*9060*/  SHF.R.U32.HI R8, RZ, R9, R8 ;  /* 0x00000009ff087219 */ /* 0x000fe40000011608 */
[----:B------:R-:W-:Y:S02]  /*9070*/  PLOP3.LUT P0, PT, P0, P1, P2, 0xe0, 0x0 ;  /* 0x000000000000781c */ /* 0x000fe40000703c20 */
[----:B------:R-:W-:-:S02]  /*9080*/  LOP3.LUT P1, RZ, R3, 0x7fffff, RZ, 0xc0, !PT ;  /* 0x007fffff03ff7812 */ /* 0x000fc4000782c0ff */
[----:B------:R-:W-:-:S05]  /*9090*/  SEL R0, RZ, 0x1, !P0 ;  /* 0x00000001ff007807 */ /* 0x000fca0004000000 */
[----:B------:R-:W-:-:S05]  /*90a0*/  IMAD.MOV R0, RZ, RZ, -R0 ;  /* 0x000000ffff007224 */ /* 0x000fca00078e0a00 */
[----:B------:R-:W-:-:S13]  /*90b0*/  ISETP.GE.AND P0, PT, R0, RZ, PT ;  /* 0x000000ff0000720c */ /* 0x000fda0003f06270 */
[----:B------:R-:W-:-:S04]  /*90c0*/  @!P0 VIADD R8, R8, 0x1 ;  /* 0x0000000108088836 */ /* 0x000fc80000000000 */
[----:B------:R-:W-:-:S05]  /*90d0*/  @!P1 IMAD.SHL.U32 R8, R8, 0x2, RZ ;  /* 0x0000000208089824 */ /* 0x000fca00078e00ff */
[----:B------:R-:W-:Y:S01]  /*90e0*/  LOP3.LUT R8, R8, 0x80000000, R3, 0xf8, !PT ;  /* 0x8000000008087812 */ /* 0x000fe200078ef803 */
[----:B------:R-:W-:Y:S06]  /*90f0*/  BRA `(.L_x_141) ;  /* 0x0000000000047947 */ /* 0x000fec0003800000 */
.L_x_142:
[----:B------:R1:W2:Y:S02]  /*9100*/  MUFU.RCP R8, R3 ;  /* 0x0000000300087308 */ /* 0x0002a40000001000 */
.L_x_141:
[----:B------:R-:W-:Y:S05]  /*9110*/  BSYNC B2 ;  /* 0x0000000000027941 */ /* 0x000fea0003800000 */
.L_x_139:
[----:B--2---:R-:W-:Y:S02]  /*9120*/  IMAD.MOV.U32 R0, RZ, RZ, R8 ;  /* 0x000000ffff007224 */ /* 0x004fe400078e0008 */
[----:B------:R-:W-:Y:S02]  /*9130*/  IMAD.MOV.U32 R8, RZ, RZ, R14 ;  /* 0x000000ffff087224 */ /* 0x000fe400078e000e */
[----:B------:R-:W-:-:S04]  /*9140*/  IMAD.MOV.U32 R9, RZ, RZ, 0x0 ;  /* 0x00000000ff097424 */ /* 0x000fc800078e00ff */
[----:B-1----:R-:W-:Y:S05]  /*9150*/  RET.REL.NODEC R8 `(_ZN7cutlass13device_kernelINS_4fmha6kernel28FmhaKernelTmaWarpSpecializedINS1_10collective30FmhaMainloopTmaWarpSpecializedINS_10bfloat16_tEffN4cute5tupleIJNS7_1CILi128EEENS9_ILi64EEENS9_ILi16EEEEEENS8_IJiNS9_ILi1EEENS8_IJiiEEEEEESG_SG_NS4_12CausalFusionEJNS2_6OptionILNS2_3TagE0ENS9_ILb1EEEEENSI_ILSJ_2ESK_EEEEENS4_15FmhaFwdEpilogueIS6_fNS8_IJSB_SC_SB_EEEEENS2_23PersistentTileSchedulerEJSL_SM_EEEEEvNT_6ParamsE) ;  /* 0xffffff6c08a87950 */ /* 0x002fea0003c3ffff */
.L_x_143:
[----:B------:R-:W-:-:S00]  /*9160*/  BRA `(.L_x_143) ;  /* 0xfffffffc00fc7947 */ /* 0x000fc0000383ffff */
[----:B------:R-:W-:-:S00]  /*9170*/  NOP ;  /* 0x0000000000007918 */ /* 0x000fc00000000000 */
        /* <DEDUP_REMOVED lines=8> */
.L_x_144:


//--------------------- .nv.global.init           --------------------------
	.section	.nv.global.init,"aw",@progbits
.nv.global.init:
	.type		$str$24,@object
	.size		$str$24,($str$25 - $str$24)
$str$24:
        /*0000*/ 	.byte	0x28, 0x61, 0x64, 0x64, 0x72, 0x65, 0x73, 0x73, 0x20, 0x26, 0x20, 0x6d, 0x61, 0x73, 0x6b, 0x29
        /*0010*/ 	.byte	0x20, 0x3d, 0x3d, 0x20, 0x30, 0x00
	.type		$str$25,@object
	.size		$str$25,(__unnamed_1 - $str$25)
$str$25:
        /*0016*/ 	.byte	0x2f, 0x74, 0x6d, 0x70, 0x2f, 0x63, 0x75, 0x74, 0x6c, 0x61, 0x73, 0x73, 0x5f, 0x73, 0x77, 0x65
        /*0026*/ 	.byte	0x65, 0x70, 0x5f, 0x73, 0x72, 0x63, 0x2f, 0x69, 0x6e, 0x63, 0x6c, 0x75, 0x64, 0x65, 0x2f, 0x63
        /*0036*/ 	.byte	0x75, 0x74, 0x65, 0x2f, 0x70, 0x6f, 0x69, 0x6e, 0x74, 0x65, 0x72, 0x5f, 0x66, 0x6c, 0x61, 0x67
        /*0046*/ 	.byte	0x67, 0x65, 0x64, 0x2e, 0x68, 0x70, 0x70, 0x00
	.type		__unnamed_1,@object
	.size		__unnamed_1,(.L_0 - __unnamed_1)
__unnamed_1:
        /*004e*/ 	.byte	0x61, 0x75, 0x74, 0x6f, 0x20, 0x63, 0x75, 0x74, 0x65, 0x3a, 0x3a, 0x61, 0x73, 0x5f, 0x70, 0x6f
        /* <DEDUP_REMOVED lines=27> */
        /*020e*/ 	.byte	0x30, 0x3e, 0x3e, 0x3e, 0x3e, 0x3e, 0x5d, 0x00
.L_0:


//--------------------- .nv.shared._ZN7cutlass13device_kernelINS_4fmha6kernel28FmhaKernelTmaWarpSpecializedINS1_10collective30FmhaMainloopTmaWarpSpecializedINS_10bfloat16_tEffN4cute5tupleIJNS7_1CILi128EEENS9_ILi64EEENS9_ILi16EEEEEENS8_IJiNS9_ILi1EEENS8_IJiiEEEEEESG_SG_NS4_12CausalFusionEJNS2_6OptionILNS2_3TagE0ENS9_ILb1EEEEENSI_ILSJ_2ESK_EEEEENS4_15FmhaFwdEpilogueIS6_fNS8_IJSB_SC_SB_EEEEENS2_23PersistentTileSchedulerEJSL_SM_EEEEEvNT_6ParamsE --------------------------
	.section	.nv.shared._ZN7cutlass13device_kernelINS_4fmha6kernel28FmhaKernelTmaWarpSpecializedINS1_10collective30FmhaMainloopTmaWarpSpecializedINS_10bfloat16_tEffN4cute5tupleIJNS7_1CILi128EEENS9_ILi64EEENS9_ILi16EEEEEENS8_IJiNS9_ILi1EEENS8_IJiiEEEEEESG_SG_NS4_12CausalFusionEJNS2_6OptionILNS2_3TagE0ENS9_ILb1EEEEENSI_ILSJ_2ESK_EEEEENS4_15FmhaFwdEpilogueIS6_fNS8_IJSB_SC_SB_EEEEENS2_23PersistentTileSchedulerEJSL_SM_EEEEEvNT_6ParamsE,"aw",@nobits
	.sectionflags	@""
	.align	16
	.zero		1024


//--------------------- .nv.shared.reserved.0     --------------------------
	.section	.nv.shared.reserved.0,"aw",@nobits
	.weak		__nv_reservedSMEM_offset_0_alias
	.size		__nv_reservedSMEM_offset_0_alias, 0, 0
	.other		__nv_reservedSMEM_offset_0_alias,@"STO_CUDA_RESERVED_SHARED STV_DEFAULT"
__nv_reservedSMEM_offset_0_alias:
	.zero		0


//--------------------- .nv.global                --------------------------
	.section	.nv.global,"aw",@nobits
.nv.global:
	.type		_ZN39_INTERNAL_615fafe2_4_k_cu_a0cec0e8_31944cute1_E,@object
	.size		_ZN39_INTERNAL_615fafe2_4_k_cu_a0cec0e8_31944cute1_E,(_ZN39_INTERNAL_615fafe2_4_k_cu_a0cec0e8_31944cuda3std3__45__cpo6cbeginE - _ZN39_INTERNAL_615fafe2_4_k_cu_a0cec0e8_31944cute1_E)
_ZN39_INTERNAL_615fafe2_4_k_cu_a0cec0e8_31944cute1_E:
	.zero		1
	.type		_ZN39_INTERNAL_615fafe2_4_k_cu_a0cec0e8_31944cuda3std3__45__cpo6cbeginE,@object
	.size		_ZN39_INTERNAL_615fafe2_4_k_cu_a0cec0e8_31944cuda3std3__45__cpo6cbeginE,(_ZN39_INTERNAL_615fafe2_4_k_cu_a0cec0e8_31944cuda3std3__48in_placeE - _ZN39_INTERNAL_615fafe2_4_k_cu_a0cec0e8_31944cuda3std3__45__cpo6cbeginE)
_ZN39_INTERNAL_615fafe2_4_k_cu_a0cec0e8_31944cuda3std3__45__cpo6cbeginE:
	.zero		1
	.type		_ZN39_INTERNAL_615fafe2_4_k_cu_a0cec0e8_31944cuda3std3__48in_placeE,@object
	.size		_ZN39_INTERNAL_615fafe2_4_k_cu_a0cec0e8_31944cuda3std3__48in_placeE,(_ZN39_INTERNAL_615fafe2_4_k_cu_a0cec0e8_31944cuda3std6ranges3__45__cpo9iter_moveE - _ZN39_INTERNAL_615fafe2_4_k_cu_a0cec0e8_31944cuda3std3__48in_placeE)
_ZN39_INTERNAL_615fafe2_4_k_cu_a0cec0e8_31944cuda3std3__48in_placeE:
	.zero		1
	.type		_ZN39_INTERNAL_615fafe2_4_k_cu_a0cec0e8_31944cuda3std6ranges3__45__cpo9iter_moveE,@object
	.size		_ZN39_INTERNAL_615fafe2_4_k_cu_a0cec0e8_31944cuda3std6ranges3__45__cpo9iter_moveE,(_ZN39_INTERNAL_615fafe2_4_k_cu_a0cec0e8_31944cuda3std3__45__cpo5beginE - _ZN39_INTERNAL_615fafe2_4_k_cu_a0cec0e8_31944cuda3std6ranges3__45__cpo9iter_moveE)
_ZN39_INTERNAL_615fafe2_4_k_cu_a0cec0e8_31944cuda3std6ranges3__45__cpo9iter_moveE:
	.zero		1
	.type		_ZN39_INTERNAL_615fafe2_4_k_cu_a0cec0e8_31944cuda3std3__45__cpo5beginE,@object
	.size		_ZN39_INTERNAL_615fafe2_4_k_cu_a0cec0e8_31944cuda3std3__45__cpo5beginE,(_ZN39_INTERNAL_615fafe2_4_k_cu_a0cec0e8_31944cuda3std3__441_GLOBAL__N__615fafe2_4_k_cu_a0cec0e8_31946ignoreE - _ZN39_INTERNAL_615fafe2_4_k_cu_a0cec0e8_31944cuda3std3__45__cpo5beginE)
_ZN39_INTERNAL_615fafe2_4_k_cu_a0cec0e8_31944cuda3std3__45__cpo5beginE:
	.zero		1
	.type		_ZN39_INTERNAL_615fafe2_4_k_cu_a0cec0e8_31944cuda3std3__441_GLOBAL__N__615fafe2_4_k_cu_a0cec0e8_31946ignoreE,@object
	.size		_ZN39_INTERNAL_615fafe2_4_k_cu_a0cec0e8_31944cuda3std3__441_GLOBAL__N__615fafe2_4_k_cu_a0cec0e8_31946ignoreE,(_ZN39_INTERNAL_615fafe2_4_k_cu_a0cec0e8_31944cute7productE - _ZN39_INTERNAL_615fafe2_4_k_cu_a0cec0e8_31944cuda3std3__441_GLOBAL__N__615fafe2_4_k_cu_a0cec0e8_31946ignoreE)
_ZN39_INTERNAL_615fafe2_4_k_cu_a0cec0e8_31944cuda3std3__441_GLOBAL__N__615fafe2_4_k_cu_a0cec0e8_31946ignoreE:
	.zero		1
	.type		_ZN39_INTERNAL_615fafe2_4_k_cu_a0cec0e8_31944cute7productE,@object
	.size		_ZN39_INTERNAL_615fafe2_4_k_cu_a0cec0e8_31944cute7productE,(_ZN39_INTERNAL_615fafe2_4_k_cu_a0cec0e8_31944cuda3std3__45__cpo3endE - _ZN39_INTERNAL_615fafe2_4_k_cu_a0cec0e8_31944cute7productE)
_ZN39_INTERNAL_615fafe2_4_k_cu_a0cec0e8_31944cute7productE:
	.zero		1
	.type		_ZN39_INTERNAL_615fafe2_4_k_cu_a0cec0e8_31944cuda3std3__45__cpo3endE,@object
	.size		_ZN39_INTERNAL_615fafe2_4_k_cu_a0cec0e8_31944cuda3std3__45__cpo3endE,(_ZN39_INTERNAL_615fafe2_4_k_cu_a0cec0e8_31944cuda3std3__419piecewise_constructE - _ZN39_INTERNAL_615fafe2_4_k_cu_a0cec0e8_31944cuda3std3__45__cpo3endE)
_ZN39_INTERNAL_615fafe2_4_k_cu_a0cec0e8_31944cuda3std3__45__cpo3endE:
	.zero		1
	.type		_ZN39_INTERNAL_615fafe2_4_k_cu_a0cec0e8_31944cuda3std3__419piecewise_constructE,@object
	.size		_ZN39_INTERNAL_615fafe2_4_k_cu_a0cec0e8_31944cuda3std3__419piecewise_constructE,(_ZN39_INTERNAL_615fafe2_4_k_cu_a0cec0e8_31944cuda3std3__45__cpo4cendE - _ZN39_INTERNAL_615fafe2_4_k_cu_a0cec0e8_31944cuda3std3__419piecewise_constructE)
_ZN39_INTERNAL_615fafe2_4_k_cu_a0cec0e8_31944cuda3std3__419piecewise_constructE:
	.zero		1
	.type		_ZN39_INTERNAL_615fafe2_4_k_cu_a0cec0e8_31944cuda3std3__45__cpo4cendE,@object
	.size		_ZN39_INTERNAL_615fafe2_4_k_cu_a0cec0e8_31944cuda3std3__45__cpo4cendE,(_ZN39_INTERNAL_615fafe2_4_k_cu_a0cec0e8_31944cuda3std6ranges3__45__cpo4swapE - _ZN39_INTERNAL_615fafe2_4_k_cu_a0cec0e8_31944cuda3std3__45__cpo4cendE)
_ZN39_INTERNAL_615fafe2_4_k_cu_a0cec0e8_31944cuda3std3__45__cpo4cendE:
	.zero		1
	.type		_ZN39_INTERNAL_615fafe2_4_k_cu_a0cec0e8_31944cuda3std6ranges3__45__cpo4swapE,@object
	.size		_ZN39_INTERNAL_615fafe2_4_k_cu_a0cec0e8_31944cuda3std6ranges3__45__cpo4swapE,(.L_8 - _ZN39_INTERNAL_615fafe2_4_k_cu_a0cec0e8_31944cuda3std6ranges3__45__cpo4swapE)
_ZN39_INTERNAL_615fafe2_4_k_cu_a0cec0e8_31944cuda3std6ranges3__45__cpo4swapE:
	.zero		1
.L_8:


//--------------------- .nv.constant0._ZN7cutlass13device_kernelINS_4fmha6kernel28FmhaKernelTmaWarpSpecializedINS1_10collective30FmhaMainloopTmaWarpSpecializedINS_10bfloat16_tEffN4cute5tupleIJNS7_1CILi128EEENS9_ILi64EEENS9_ILi16EEEEEENS8_IJiNS9_ILi1EEENS8_IJiiEEEEEESG_SG_NS4_12CausalFusionEJNS2_6OptionILNS2_3TagE0ENS9_ILb1EEEEENSI_ILSJ_2ESK_EEEEENS4_15FmhaFwdEpilogueIS6_fNS8_IJSB_SC_SB_EEEEENS2_23PersistentTileSchedulerEJSL_SM_EEEEEvNT_6ParamsE --------------------------
	.section	.nv.constant0._ZN7cutlass13device_kernelINS_4fmha6kernel28FmhaKernelTmaWarpSpecializedINS1_10collective30FmhaMainloopTmaWarpSpecializedINS_10bfloat16_tEffN4cute5tupleIJNS7_1CILi128EEENS9_ILi64EEENS9_ILi16EEEEEENS8_IJiNS9_ILi1EEENS8_IJiiEEEEEESG_SG_NS4_12CausalFusionEJNS2_6OptionILNS2_3TagE0ENS9_ILb1EEEEENSI_ILSJ_2ESK_EEEEENS4_15FmhaFwdEpilogueIS6_fNS8_IJSB_SC_SB_EEEEENS2_23PersistentTileSchedulerEJSL_SM_EEEEEvNT_6ParamsE,"a",@progbits
	.sectionflags	@""
	.align	4
.nv.constant0._ZN7cutlass13device_kernelINS_4fmha6kernel28FmhaKernelTmaWarpSpecializedINS1_10collective30FmhaMainloopTmaWarpSpecializedINS_10bfloat16_tEffN4cute5tupleIJNS7_1CILi128EEENS9_ILi64EEENS9_ILi16EEEEEENS8_IJiNS9_ILi1EEENS8_IJiiEEEEEESG_SG_NS4_12CausalFusionEJNS2_6OptionILNS2_3TagE0ENS9_ILb1EEEEENSI_ILSJ_2ESK_EEEEENS4_15FmhaFwdEpilogueIS6_fNS8_IJSB_SC_SB_EEEEENS2_23PersistentTileSchedulerEJSL_SM_EEEEEvNT_6ParamsE:
	.zero		2688


//--------------------- SYMBOLS --------------------------

	.type		.nv.reservedSmem.offset0,@object
	.size		.nv.reservedSmem.offset0,0x4
	.type		__assertfail,@function
